	.target	sm_90a

	.elftype	@"ET_EXEC"


//--------------------- .note.nv.tkinfo           --------------------------
	.section	.note.nv.tkinfo,"",@"SHT_NOTE"
	.sectionflags	@"SHF_NOTE_NV_TKINFO"
	.tkinfo
        /*0018*/ 	.word	0x00000002
        /*0030*/ 	.string	""
        /*0030*/ 	.string	"ptxas"
        /*0030*/ 	.string	"Cuda compilation tools, release 13.0, V13.0.88"
        /*0030*/ 	.string	"Build cuda_13.0.r13.0/compiler.36424714_0"
        /*0030*/ 	.string	"-v  -suppress-debug-info  -lineinfo  -arch sm_90a "



//--------------------- .note.nv.cuinfo           --------------------------
	.section	.note.nv.cuinfo,"",@"SHT_NOTE"
	.sectionflags	@"SHF_NOTE_NV_CUINFO"
        /*0018*/ 	.short	0x0002
        /*001a*/ 	.short	0x005a
        /*001c*/ 	.short	0x0082
	.zero		2


//--------------------- .nv.info                  --------------------------
	.section	.nv.info,"",@"SHT_CUDA_INFO"
	.align	4


	//----- nvinfo : EIATTR_REGCOUNT
	.align		4
        /*0000*/ 	.byte	0x04, 0x2f
        /*0002*/ 	.short	(.L_1 - .L_0)
	.align		4
.L_0:
        /*0004*/ 	.word	index@(matmul_kernel)
        /*0008*/ 	.word	0x000000a7


	//----- nvinfo : EIATTR_FRAME_SIZE
	.align		4
.L_1:
        /*000c*/ 	.byte	0x04, 0x11
        /*000e*/ 	.short	(.L_3 - .L_2)
	.align		4
.L_2:
        /*0010*/ 	.word	index@(matmul_kernel)
        /*0014*/ 	.word	0x00000000


	//----- nvinfo : EIATTR_MIN_STACK_SIZE
	.align		4
.L_3:
        /*0018*/ 	.byte	0x04, 0x12
        /*001a*/ 	.short	(.L_5 - .L_4)
	.align		4
.L_4:
        /*001c*/ 	.word	index@(matmul_kernel)
        /*0020*/ 	.word	0x00000000
.L_5:


//--------------------- .nv.compat                --------------------------
	.section	.nv.compat,"",@"SHT_CUDA_COMPAT_INFO"
	.align	4
        /*0000*/ 	.byte	0x02, 0x09, 0x01, 0x00, 0x02, 0x02, 0x04, 0x00, 0x02, 0x05, 0x05, 0x00, 0x03, 0x07, 0x01, 0x01
        /*0010*/ 	.byte	0x02, 0x03, 0x00, 0x00, 0x02, 0x06, 0x01, 0x00, 0x04, 0x0b, 0x08, 0x00, 0x00, 0x00, 0x00, 0x00
        /*0020*/ 	.byte	0x00, 0x00, 0x00, 0x00


//--------------------- .nv.info.matmul_kernel    --------------------------
	.section	.nv.info.matmul_kernel,"",@"SHT_CUDA_INFO"
	.sectionflags	@""
	.align	4


	//----- nvinfo : EIATTR_CUDA_API_VERSION
	.align		4
        /*0000*/ 	.byte	0x04, 0x37
        /*0002*/ 	.short	(.L_7 - .L_6)
.L_6:
        /*0004*/ 	.word	0x00000082


	//----- nvinfo : EIATTR_KPARAM_INFO
	.align		4
.L_7:
        /*0008*/ 	.byte	0x04, 0x17
        /*000a*/ 	.short	(.L_9 - .L_8)
.L_8:
        /*000c*/ 	.word	0x00000000
        /*0010*/ 	.short	0x000d
        /*0012*/ 	.short	0x0048
        /*0014*/ 	.byte	0x00, 0xf4, 0x21, 0x00


	//----- nvinfo : EIATTR_KPARAM_INFO
	.align		4
.L_9:
        /*0018*/ 	.byte	0x04, 0x17
        /*001a*/ 	.short	(.L_11 - .L_10)
.L_10:
        /*001c*/ 	.word	0x00000000
        /*0020*/ 	.short	0x000c
        /*0022*/ 	.short	0x0040
        /*0024*/ 	.byte	0x00, 0xf4, 0x21, 0x00


	//----- nvinfo : EIATTR_KPARAM_INFO
	.align		4
.L_11:
        /*0028*/ 	.byte	0x04, 0x17
        /*002a*/ 	.short	(.L_13 - .L_12)
.L_12:
        /*002c*/ 	.word	0x00000000
        /*0030*/ 	.short	0x000b
        /*0032*/ 	.short	0x0038
        /*0034*/ 	.byte	0x00, 0xf0, 0x11, 0x00


	//----- nvinfo : EIATTR_KPARAM_INFO
	.align		4
.L_13:
        /*0038*/ 	.byte	0x04, 0x17
        /*003a*/ 	.short	(.L_15 - .L_14)
.L_14:
        /*003c*/ 	.word	0x00000000
        /*0040*/ 	.short	0x000a
        /*0042*/ 	.short	0x0034
        /*0044*/ 	.byte	0x00, 0xf0, 0x11, 0x00


	//----- nvinfo : EIATTR_KPARAM_INFO
	.align		4
.L_15:
        /*0048*/ 	.byte	0x04, 0x17
        /*004a*/ 	.short	(.L_17 - .L_16)
.L_16:
        /*004c*/ 	.word	0x00000000
        /*0050*/ 	.short	0x0009
        /*0052*/ 	.short	0x0030
        /*0054*/ 	.byte	0x00, 0xf0, 0x11, 0x00


	//----- nvinfo : EIATTR_KPARAM_INFO
	.align		4
.L_17:
        /*0058*/ 	.byte	0x04, 0x17
        /*005a*/ 	.short	(.L_19 - .L_18)
.L_18:
        /*005c*/ 	.word	0x00000000
        /*0060*/ 	.short	0x0008
        /*0062*/ 	.short	0x002c
        /*0064*/ 	.byte	0x00, 0xf0, 0x11, 0x00


	//----- nvinfo : EIATTR_KPARAM_INFO
	.align		4
.L_19:
        /*0068*/ 	.byte	0x04, 0x17
        /*006a*/ 	.short	(.L_21 - .L_20)
.L_20:
        /*006c*/ 	.word	0x00000000
        /*0070*/ 	.short	0x0007
        /*0072*/ 	.short	0x0028
        /*0074*/ 	.byte	0x00, 0xf0, 0x11, 0x00


	//----- nvinfo : EIATTR_KPARAM_INFO
	.align		4
.L_21:
        /*0078*/ 	.byte	0x04, 0x17
        /*007a*/ 	.short	(.L_23 - .L_22)
.L_22:
        /*007c*/ 	.word	0x00000000
        /*0080*/ 	.short	0x0006
        /*0082*/ 	.short	0x0024
        /*0084*/ 	.byte	0x00, 0xf0, 0x11, 0x00


	//----- nvinfo : EIATTR_KPARAM_INFO
	.align		4
.L_23:
        /*0088*/ 	.byte	0x04, 0x17
        /*008a*/ 	.short	(.L_25 - .L_24)
.L_24:
        /*008c*/ 	.word	0x00000000
        /*0090*/ 	.short	0x0005
        /*0092*/ 	.short	0x0020
        /*0094*/ 	.byte	0x00, 0xf0, 0x11, 0x00


	//----- nvinfo : EIATTR_KPARAM_INFO
	.align		4
.L_25:
        /*0098*/ 	.byte	0x04, 0x17
        /*009a*/ 	.short	(.L_27 - .L_26)
.L_26:
        /*009c*/ 	.word	0x00000000
        /*00a0*/ 	.short	0x0004
        /*00a2*/ 	.short	0x001c
        /*00a4*/ 	.byte	0x00, 0xf0, 0x11, 0x00


	//----- nvinfo : EIATTR_KPARAM_INFO
	.align		4
.L_27:
        /*00a8*/ 	.byte	0x04, 0x17
        /*00aa*/ 	.short	(.L_29 - .L_28)
.L_28:
        /*00ac*/ 	.word	0x00000000
        /*00b0*/ 	.short	0x0003
        /*00b2*/ 	.short	0x0018
        /*00b4*/ 	.byte	0x00, 0xf0, 0x11, 0x00


	//----- nvinfo : EIATTR_KPARAM_INFO
	.align		4
.L_29:
        /*00b8*/ 	.byte	0x04, 0x17
        /*00ba*/ 	.short	(.L_31 - .L_30)
.L_30:
        /*00bc*/ 	.word	0x00000000
        /*00c0*/ 	.short	0x0002
        /*00c2*/ 	.short	0x0010
        /*00c4*/ 	.byte	0x00, 0xf4, 0x21, 0x00


	//----- nvinfo : EIATTR_KPARAM_INFO
	.align		4
.L_31:
        /*00c8*/ 	.byte	0x04, 0x17
        /*00ca*/ 	.short	(.L_33 - .L_32)
.L_32:
        /*00cc*/ 	.word	0x00000000
        /*00d0*/ 	.short	0x0001
        /*00d2*/ 	.short	0x0008
        /*00d4*/ 	.byte	0x00, 0xf4, 0x21, 0x00


	//----- nvinfo : EIATTR_KPARAM_INFO
	.align		4
.L_33:
        /*00d8*/ 	.byte	0x04, 0x17
        /*00da*/ 	.short	(.L_35 - .L_34)
.L_34:
        /*00dc*/ 	.word	0x00000000
        /*00e0*/ 	.short	0x0000
        /*00e2*/ 	.short	0x0000
        /*00e4*/ 	.byte	0x00, 0xf4, 0x21, 0x00


	//----- nvinfo : EIATTR_SPARSE_MMA_MASK
	.align		4
.L_35:
        /*00e8*/ 	.byte	0x03, 0x50
        /*00ea*/ 	.short	0x0000


	//----- nvinfo : EIATTR_MAXREG_COUNT
	.align		4
        /*00ec*/ 	.byte	0x03, 0x1b
        /*00ee*/ 	.short	0x00ff


	//----- nvinfo : EIATTR_NUM_BARRIERS
	.align		4
        /*00f0*/ 	.byte	0x02, 0x4c
        /*00f2*/ 	.byte	0x01
	.zero		1


	//----- nvinfo : EIATTR_MERCURY_ISA_VERSION
	.align		4
        /*00f4*/ 	.byte	0x03, 0x5f
        /*00f6*/ 	.short	0x0101


	//----- nvinfo : EIATTR_EXIT_INSTR_OFFSETS
	.align		4
        /*00f8*/ 	.byte	0x04, 0x1c
        /*00fa*/ 	.short	(.L_37 - .L_36)


	//   ....[0]....
.L_36:
        /*00fc*/ 	.word	0x00005840


	//   ....[1]....
        /*0100*/ 	.word	0x00005860


	//----- nvinfo : EIATTR_REQNTID
	.align		4
.L_37:
        /*0104*/ 	.byte	0x04, 0x10
        /*0106*/ 	.short	(.L_39 - .L_38)
.L_38:
        /*0108*/ 	.word	0x00000080
        /*010c*/ 	.word	0x00000001
        /*0110*/ 	.word	0x00000001


	//----- nvinfo : EIATTR_CBANK_PARAM_SIZE
	.align		4
.L_39:
        /*0114*/ 	.byte	0x03, 0x19
        /*0116*/ 	.short	0x0050


	//----- nvinfo : EIATTR_PARAM_CBANK
	.align		4
        /*0118*/ 	.byte	0x04, 0x0a
        /*011a*/ 	.short	(.L_41 - .L_40)
	.align		4
.L_40:
        /*011c*/ 	.word	index@(.nv.constant0.matmul_kernel)
        /*0120*/ 	.short	0x0210
        /*0122*/ 	.short	0x0050


	//----- nvinfo : EIATTR_SW_WAR
	.align		4
.L_41:
        /*0124*/ 	.byte	0x04, 0x36
        /*0126*/ 	.short	(.L_43 - .L_42)
.L_42:
        /*0128*/ 	.word	0x00000008
.L_43:


//--------------------- .nv.callgraph             --------------------------
	.section	.nv.callgraph,"",@"SHT_CUDA_CALLGRAPH"
	.align	4
	.sectionentsize	8
	.align		4
        /*0000*/ 	.word	0x00000000
	.align		4
        /*0004*/ 	.word	0xffffffff
	.align		4
        /*0008*/ 	.word	0x00000000
	.align		4
        /*000c*/ 	.word	0xfffffffe
	.align		4
        /*0010*/ 	.word	0x00000000
	.align		4
        /*0014*/ 	.word	0xfffffffd
	.align		4
        /*0018*/ 	.word	0x00000000
	.align		4
        /*001c*/ 	.word	0xfffffffc


//--------------------- .text.matmul_kernel       --------------------------
	.section	.text.matmul_kernel,"ax",@progbits
	.align	128
        .global         matmul_kernel
        .type           matmul_kernel,@function
        .size           matmul_kernel,(.L_x_3 - matmul_kernel)
        .other          matmul_kernel,@"STO_CUDA_ENTRY STV_DEFAULT"
matmul_kernel:
.text.matmul_kernel:
[----:B------:R-:W-:Y:S08]  /*0000*/  LDC R1, c[0x0][0x28] ;  /* 0x00000a00ff017b82 */ /* 0x000ff00000000800 */
[----:B------:R-:W0:Y:S01]  /*0010*/  LDC.64 R10, c[0x0][0x228] ;  /* 0x00008a00ff0a7b82 */ /* 0x000e220000000a00 */
[----:B------:R-:W1:Y:S01]  /*0020*/  S2R R5, SR_CTAID.X ;  /* 0x0000000000057919 */ /* 0x000e620000002500 */
[----:B------:R-:W-:Y:S01]  /*0030*/  ULDC UR4, c[0x0][0x230] ;  /* 0x00008c0000047ab9 */ /* 0x000fe20000000800 */
[----:B------:R-:W-:Y:S01]  /*0040*/  UMOV UR6, 0x400 ;  /* 0x0000040000067882 */ /* 0x000fe20000000000 */
[----:B------:R-:W-:Y:S01]  /*0050*/  UIADD3 UR4, UR4, 0x1f, URZ ;  /* 0x0000001f04047890 */ /* 0x000fe2000fffe03f */
[----:B------:R-:W-:Y:S01]  /*0060*/  CS2R R56, SRZ ;  /* 0x0000000000387805 */ /* 0x000fe2000001ff00 */
[----:B------:R-:W-:Y:S01]  /*0070*/  ULDC.64 UR16, c[0x0][0x208] ;  /* 0x0000820000107ab9 */ /* 0x000fe20000000a00 */
[----:B------:R-:W-:Y:S01]  /*0080*/  CS2R R58, SRZ ;  /* 0x00000000003a7805 */ /* 0x000fe2000001ff00 */
[----:B------:R-:W2:Y:S01]  /*0090*/  S2UR UR5, SR_CgaCtaId ;  /* 0x00000000000579c3 */ /* 0x000ea20000008800 */
[----:B------:R-:W-:Y:S01]  /*00a0*/  UISETP.GE.AND UP0, UPT, UR4, 0x20, UPT ;  /* 0x000000200400788c */ /* 0x000fe2000bf06270 */
[----:B------:R-:W-:-:S02]  /*00b0*/  CS2R R60, SRZ ;  /* 0x00000000003c7805 */ /* 0x000fc4000001ff00 */
[----:B------:R-:W-:Y:S02]  /*00c0*/  CS2R R62, SRZ ;  /* 0x00000000003e7805 */ /* 0x000fe4000001ff00 */
[----:B------:R-:W-:Y:S02]  /*00d0*/  CS2R R64, SRZ ;  /* 0x0000000000407805 */ /* 0x000fe4000001ff00 */
[----:B------:R-:W-:Y:S02]  /*00e0*/  CS2R R66, SRZ ;  /* 0x0000000000427805 */ /* 0x000fe4000001ff00 */
[----:B------:R-:W-:Y:S02]  /*00f0*/  CS2R R68, SRZ ;  /* 0x0000000000447805 */ /* 0x000fe4000001ff00 */
[----:B------:R-:W-:Y:S02]  /*0100*/  CS2R R70, SRZ ;  /* 0x0000000000467805 */ /* 0x000fe4000001ff00 */
[----:B------:R-:W-:-:S02]  /*0110*/  CS2R R72, SRZ ;  /* 0x0000000000487805 */ /* 0x000fc4000001ff00 */
[----:B------:R-:W-:Y:S02]  /*0120*/  CS2R R74, SRZ ;  /* 0x00000000004a7805 */ /* 0x000fe4000001ff00 */
[----:B------:R-:W-:Y:S02]  /*0130*/  CS2R R76, SRZ ;  /* 0x00000000004c7805 */ /* 0x000fe4000001ff00 */
[----:B------:R-:W-:Y:S02]  /*0140*/  CS2R R78, SRZ ;  /* 0x00000000004e7805 */ /* 0x000fe4000001ff00 */
[----:B------:R-:W-:Y:S02]  /*0150*/  CS2R R80, SRZ ;  /* 0x0000000000507805 */ /* 0x000fe4000001ff00 */
[----:B------:R-:W-:Y:S02]  /*0160*/  CS2R R82, SRZ ;  /* 0x0000000000527805 */ /* 0x000fe4000001ff00 */
[----:B------:R-:W-:-:S02]  /*0170*/  CS2R R84, SRZ ;  /* 0x0000000000547805 */ /* 0x000fc4000001ff00 */
[----:B------:R-:W-:Y:S01]  /*0180*/  CS2R R86, SRZ ;  /* 0x0000000000567805 */ /* 0x000fe2000001ff00 */
[----:B0-----:R-:W-:Y:S01]  /*0190*/  VIADD R0, R11, 0x3f ;  /* 0x0000003f0b007836 */ /* 0x001fe20000000000 */
[----:B------:R-:W-:Y:S02]  /*01a0*/  CS2R R24, SRZ ;  /* 0x0000000000187805 */ /* 0x000fe4000001ff00 */
[----:B------:R-:W-:Y:S02]  /*01b0*/  CS2R R26, SRZ ;  /* 0x00000000001a7805 */ /* 0x000fe4000001ff00 */
[----:B------:R-:W-:Y:S02]  /*01c0*/  CS2R R28, SRZ ;  /* 0x00000000001c7805 */ /* 0x000fe4000001ff00 */
[----:B------:R-:W-:Y:S02]  /*01d0*/  CS2R R30, SRZ ;  /* 0x00000000001e7805 */ /* 0x000fe4000001ff00 */
[----:B------:R-:W-:-:S02]  /*01e0*/  SHF.R.S32.HI R3, RZ, 0x1f, R0 ;  /* 0x0000001fff037819 */ /* 0x000fc40000011400 */
[----:B------:R-:W-:Y:S02]  /*01f0*/  CS2R R32, SRZ ;  /* 0x0000000000207805 */ /* 0x000fe4000001ff00 */
[----:B------:R-:W-:Y:S01]  /*0200*/  CS2R R34, SRZ ;  /* 0x0000000000227805 */ /* 0x000fe2000001ff00 */
[----:B--2---:R-:W-:Y:S01]  /*0210*/  ULEA UR6, UR5, UR6, 0x18 ;  /* 0x0000000605067291 */ /* 0x004fe2000f8ec03f */
[----:B------:R-:W-:Y:S02]  /*0220*/  LEA.HI R3, R3, R0, RZ, 0x6 ;  /* 0x0000000003037211 */ /* 0x000fe400078f30ff */
[----:B------:R-:W-:Y:S02]  /*0230*/  CS2R R36, SRZ ;  /* 0x0000000000247805 */ /* 0x000fe4000001ff00 */
[----:B-1----:R-:W-:Y:S02]  /*0240*/  IABS R8, R5 ;  /* 0x0000000500087213 */ /* 0x002fe40000000000 */
[----:B------:R-:W-:-:S02]  /*0250*/  CS2R R38, SRZ ;  /* 0x0000000000267805 */ /* 0x000fc4000001ff00 */
[----:B------:R-:W-:Y:S02]  /*0260*/  SHF.R.S32.HI R3, RZ, 0x6, R3 ;  /* 0x00000006ff037819 */ /* 0x000fe40000011403 */
[----:B------:R-:W-:Y:S02]  /*0270*/  CS2R R40, SRZ ;  /* 0x0000000000287805 */ /* 0x000fe4000001ff00 */
[----:B------:R-:W-:Y:S02]  /*0280*/  CS2R R42, SRZ ;  /* 0x00000000002a7805 */ /* 0x000fe4000001ff00 */
[----:B------:R-:W-:Y:S02]  /*0290*/  CS2R R44, SRZ ;  /* 0x00000000002c7805 */ /* 0x000fe4000001ff00 */
[----:B------:R-:W-:Y:S01]  /*02a0*/  CS2R R46, SRZ ;  /* 0x00000000002e7805 */ /* 0x000fe2000001ff00 */
[----:B------:R-:W-:Y:S01]  /*02b0*/  IMAD.SHL.U32 R4, R3, 0x4, RZ ;  /* 0x0000000403047824 */ /* 0x000fe200078e00ff */
[----:B------:R-:W-:-:S02]  /*02c0*/  CS2R R48, SRZ ;  /* 0x0000000000307805 */ /* 0x000fc4000001ff00 */
[----:B------:R-:W-:Y:S02]  /*02d0*/  CS2R R50, SRZ ;  /* 0x0000000000327805 */ /* 0x000fe4000001ff00 */
[----:B------:R-:W-:Y:S02]  /*02e0*/  CS2R R52, SRZ ;  /* 0x0000000000347805 */ /* 0x000fe4000001ff00 */
[----:B------:R-:W-:Y:S02]  /*02f0*/  CS2R R54, SRZ ;  /* 0x0000000000367805 */ /* 0x000fe4000001ff00 */
[-C--:B------:R-:W-:Y:S02]  /*0300*/  IABS R7, R4.reuse ;  /* 0x0000000400077213 */ /* 0x080fe40000000000 */
[----:B------:R-:W-:Y:S02]  /*0310*/  IABS R12, R4 ;  /* 0x00000004000c7213 */ /* 0x000fe40000000000 */
[----:B------:R-:W0:Y:S08]  /*0320*/  I2F.RP R0, R7 ;  /* 0x0000000700007306 */ /* 0x000e300000209400 */
[----:B0-----:R-:W0:Y:S02]  /*0330*/  MUFU.RCP R0, R0 ;  /* 0x0000000000007308 */ /* 0x001e240000001000 */
[----:B0-----:R-:W-:-:S02]  /*0340*/  VIADD R2, R0, 0xffffffe ;  /* 0x0ffffffe00027836 */ /* 0x001fc40000000000 */
[----:B------:R-:W-:-:S04]  /*0350*/  IMAD.MOV R0, RZ, RZ, -R12 ;  /* 0x000000ffff007224 */ /* 0x000fc800078e0a0c */
[----:B------:R0:W1:Y:S02]  /*0360*/  F2I.FTZ.U32.TRUNC.NTZ R3, R2 ;  /* 0x0000000200037305 */ /* 0x000064000021f000 */
[----:B0-----:R-:W-:Y:S02]  /*0370*/  IMAD.MOV.U32 R2, RZ, RZ, RZ ;  /* 0x000000ffff027224 */ /* 0x001fe400078e00ff */
[----:B-1----:R-:W-:-:S04]  /*0380*/  IMAD.MOV R6, RZ, RZ, -R3 ;  /* 0x000000ffff067224 */ /* 0x002fc800078e0a03 */
[----:B------:R-:W-:Y:S02]  /*0390*/  IMAD R9, R6, R7, RZ ;  /* 0x0000000706097224 */ /* 0x000fe400078e02ff */
[----:B------:R-:W-:Y:S02]  /*03a0*/  IMAD.MOV.U32 R6, RZ, RZ, R8 ;  /* 0x000000ffff067224 */ /* 0x000fe400078e0008 */
[----:B------:R-:W-:-:S06]  /*03b0*/  IMAD.HI.U32 R3, R3, R9, R2 ;  /* 0x0000000903037227 */ /* 0x000fcc00078e0002 */
[----:B------:R-:W-:-:S04]  /*03c0*/  IMAD.HI.U32 R3, R3, R6, RZ ;  /* 0x0000000603037227 */ /* 0x000fc800078e00ff */
[----:B------:R-:W-:-:S05]  /*03d0*/  IMAD R0, R3, R0, R6 ;  /* 0x0000000003007224 */ /* 0x000fca00078e0206 */
[----:B------:R-:W-:-:S13]  /*03e0*/  ISETP.GT.U32.AND P1, PT, R7, R0, PT ;  /* 0x000000000700720c */ /* 0x000fda0003f24070 */
[----:B------:R-:W-:Y:S02]  /*03f0*/  @!P1 IMAD.IADD R0, R0, 0x1, -R7 ;  /* 0x0000000100009824 */ /* 0x000fe400078e0a07 */
[----:B------:R-:W-:Y:S01]  /*0400*/  @!P1 VIADD R3, R3, 0x1 ;  /* 0x0000000103039836 */ /* 0x000fe20000000000 */
[----:B------:R-:W-:Y:S02]  /*0410*/  ISETP.NE.AND P1, PT, R4, RZ, PT ;  /* 0x000000ff0400720c */ /* 0x000fe40003f25270 */
[----:B------:R-:W-:Y:S02]  /*0420*/  ISETP.GE.U32.AND P0, PT, R0, R7, PT ;  /* 0x000000070000720c */ /* 0x000fe40003f06070 */
[----:B------:R-:W-:-:S04]  /*0430*/  LOP3.LUT R0, R5, R4, RZ, 0x3c, !PT ;  /* 0x0000000405007212 */ /* 0x000fc800078e3cff */
[----:B------:R-:W-:Y:S01]  /*0440*/  ISETP.GE.AND P2, PT, R0, RZ, PT ;  /* 0x000000ff0000720c */ /* 0x000fe20003f46270 */
[----:B------:R-:W-:-:S06]  /*0450*/  VIADD R0, R10, 0x7f ;  /* 0x0000007f0a007836 */ /* 0x000fcc0000000000 */
[----:B------:R-:W-:-:S04]  /*0460*/  @P0 VIADD R3, R3, 0x1 ;  /* 0x0000000103030836 */ /* 0x000fc80000000000 */
[----:B------:R-:W-:Y:S01]  /*0470*/  IMAD.MOV.U32 R2, RZ, RZ, R3 ;  /* 0x000000ffff027224 */ /* 0x000fe200078e0003 */
[----:B------:R-:W-:-:S03]  /*0480*/  SHF.R.S32.HI R3, RZ, 0x1f, R0 ;  /* 0x0000001fff037819 */ /* 0x000fc60000011400 */
[----:B------:R-:W-:Y:S01]  /*0490*/  @!P2 IMAD.MOV R2, RZ, RZ, -R2 ;  /* 0x000000ffff02a224 */ /* 0x000fe200078e0a02 */
[----:B------:R-:W-:Y:S02]  /*04a0*/  @!P1 LOP3.LUT R2, RZ, R4, RZ, 0x33, !PT ;  /* 0x00000004ff029212 */ /* 0x000fe400078e33ff */
[----:B------:R-:W-:-:S03]  /*04b0*/  LEA.HI R3, R3, R0, RZ, 0x7 ;  /* 0x0000000003037211 */ /* 0x000fc600078f38ff */
[----:B------:R-:W-:Y:S02]  /*04c0*/  IMAD.SHL.U32 R6, R2, 0x4, RZ ;  /* 0x0000000402067824 */ /* 0x000fe400078e00ff */
[----:B------:R-:W-:-:S03]  /*04d0*/  IMAD.MOV R2, RZ, RZ, -R2 ;  /* 0x000000ffff027224 */ /* 0x000fc600078e0a02 */
[----:B------:R-:W-:Y:S01]  /*04e0*/  LEA.HI.SX32 R3, R3, -R6, 0x19 ;  /* 0x8000000603037211 */ /* 0x000fe200078fcaff */
[----:B------:R-:W-:-:S03]  /*04f0*/  IMAD R4, R4, R2, R5 ;  /* 0x0000000204047224 */ /* 0x000fc600078e0205 */
[----:B------:R-:W-:Y:S02]  /*0500*/  VIMNMX R13, R3, 0x4, PT ;  /* 0x00000004030d7848 */ /* 0x000fe40003fe0100 */
[----:B------:R-:W-:Y:S02]  /*0510*/  IABS R9, R4 ;  /* 0x0000000400097213 */ /* 0x000fe40000000000 */
[----:B------:R-:W-:-:S04]  /*0520*/  IABS R7, R13 ;  /* 0x0000000d00077213 */ /* 0x000fc80000000000 */
[----:B------:R-:W0:Y:S08]  /*0530*/  I2F.RP R0, R7 ;  /* 0x0000000700007306 */ /* 0x000e300000209400 */
[----:B0-----:R-:W0:Y:S02]  /*0540*/  MUFU.RCP R0, R0 ;  /* 0x0000000000007308 */ /* 0x001e240000001000 */
[----:B0-----:R-:W-:-:S06]  /*0550*/  VIADD R3, R0, 0xffffffe ;  /* 0x0ffffffe00037836 */ /* 0x001fcc0000000000 */
[----:B------:R-:W0:Y:S02]  /*0560*/  F2I.FTZ.U32.TRUNC.NTZ R3, R3 ;  /* 0x0000000300037305 */ /* 0x000e24000021f000 */
[----:B0-----:R-:W-:-:S04]  /*0570*/  IMAD.MOV R8, RZ, RZ, -R3 ;  /* 0x000000ffff087224 */ /* 0x001fc800078e0a03 */
[----:B------:R-:W-:Y:S01]  /*0580*/  IMAD.MOV.U32 R2, RZ, RZ, R8 ;  /* 0x000000ffff027224 */ /* 0x000fe200078e0008 */
[----:B------:R-:W-:-:S03]  /*0590*/  IABS R8, R13 ;  /* 0x0000000d00087213 */ /* 0x000fc60000000000 */
[----:B------:R-:W-:Y:S02]  /*05a0*/  IMAD R5, R2, R7, RZ ;  /* 0x0000000702057224 */ /* 0x000fe400078e02ff */
[----:B------:R-:W-:Y:S02]  /*05b0*/  IMAD.MOV.U32 R2, RZ, RZ, RZ ;  /* 0x000000ffff027224 */ /* 0x000fe400078e00ff */
[----:B------:R-:W-:Y:S02]  /*05c0*/  IMAD.MOV R0, RZ, RZ, -R8 ;  /* 0x000000ffff007224 */ /* 0x000fe400078e0a08 */
        /* <DEDUP_REMOVED lines=9> */
[----:B------:R-:W-:-:S07]  /*0660*/  ISETP.GE.AND P2, PT, R0, RZ, PT ;  /* 0x000000ff0000720c */ /* 0x000fce0003f46270 */
[----:B------:R-:W-:Y:S01]  /*0670*/  @P0 VIADD R2, R2, 0x1 ;  /* 0x0000000102020836 */ /* 0x000fe20000000000 */
[----:B------:R-:W-:-:S05]  /*0680*/  PLOP3.LUT P0, PT, PT, PT, UP0, 0x80, 0x0 ;  /* 0x000000000000781c */ /* 0x000fca0003f0f008 */
[----:B------:R-:W-:Y:S01]  /*0690*/  @!P2 IMAD.MOV R2, RZ, RZ, -R2 ;  /* 0x000000ffff02a224 */ /* 0x000fe200078e0a02 */
[----:B------:R-:W-:-:S05]  /*06a0*/  @!P1 LOP3.LUT R2, RZ, R13, RZ, 0x33, !PT ;  /* 0x0000000dff029212 */ /* 0x000fca00078e33ff */
[----:B------:R-:W-:Y:S02]  /*06b0*/  IMAD.MOV R0, RZ, RZ, -R2 ;  /* 0x000000ffff007224 */ /* 0x000fe400078e0a02 */
[----:B------:R-:W-:Y:S02]  /*06c0*/  IMAD.SHL.U32 R15, R2, 0x40, RZ ;  /* 0x00000040020f7824 */ /* 0x000fe400078e00ff */
[----:B------:R-:W-:-:S04]  /*06d0*/  IMAD R0, R13, R0, R4 ;  /* 0x000000000d007224 */ /* 0x000fc800078e0204 */
[----:B------:R-:W-:Y:S02]  /*06e0*/  IMAD.IADD R4, R6, 0x1, R0 ;  /* 0x0000000106047824 */ /* 0x000fe400078e0200 */
[----:B------:R-:W0:Y:S02]  /*06f0*/  S2R R0, SR_TID.X ;  /* 0x0000000000007919 */ /* 0x000e240000002100 */
[C---:B0-----:R-:W-:Y:S02]  /*0700*/  LOP3.LUT R17, R0.reuse, 0x7f, RZ, 0xc0, !PT ;  /* 0x0000007f00117812 */ /* 0x041fe400078ec0ff */
[----:B------:R-:W-:-:S03]  /*0710*/  LOP3.LUT R146, R0, 0x60, RZ, 0xc0, !PT ;  /* 0x0000006000927812 */ /* 0x000fc600078ec0ff */
[----:B------:R-:W-:Y:S01]  /*0720*/  IMAD R13, R4, 0x80, R17 ;  /* 0x00000080040d7824 */ /* 0x000fe200078e0211 */
[----:B------:R-:W-:Y:S06]  /*0730*/  @!P0 BRA `(.L_x_0) ;  /* 0x00000030000c8947 */ /* 0x000fec0003800000 */
[----:B------:R-:W-:Y:S01]  /*0740*/  IABS R19, R10 ;  /* 0x0000000a00137213 */ /* 0x000fe20000000000 */
[----:B------:R-:W-:Y:S01]  /*0750*/  ULDC UR7, c[0x0][0x240] ;  /* 0x0000900000077ab9 */ /* 0x000fe20000000800 */
[----:B------:R-:W-:Y:S01]  /*0760*/  IABS R25, R11 ;  /* 0x0000000b00197213 */ /* 0x000fe20000000000 */
[----:B------:R-:W-:Y:S01]  /*0770*/  USHF.R.S32.HI UR5, URZ, 0x1f, UR4 ;  /* 0x0000001f3f057899 */ /* 0x000fe20008011404 */
[----:B------:R-:W0:Y:S01]  /*0780*/  I2F.RP R6, R19 ;  /* 0x0000001300067306 */ /* 0x000e220000209400 */
[----:B------:R-:W-:Y:S01]  /*0790*/  LEA.HI R32, R146, R15, RZ, 0x1b ;  /* 0x0000000f92207211 */ /* 0x000fe200078fd8ff */
[----:B------:R-:W-:Y:S01]  /*07a0*/  ULDC.64 UR20, c[0x0][0x218] ;  /* 0x0000860000147ab9 */ /* 0x000fe20000000a00 */
[----:B------:R-:W-:Y:S01]  /*07b0*/  ISETP.GE.AND P1, PT, R13, RZ, PT ;  /* 0x000000ff0d00720c */ /* 0x000fe20003f26270 */
[----:B------:R-:W-:Y:S01]  /*07c0*/  USHF.R.U32.HI UR10, URZ, 0x4, UR6 ;  /* 0x000000043f0a7899 */ /* 0x000fe20008011606 */
[----:B------:R-:W-:Y:S01]  /*07d0*/  IABS R31, R32 ;  /* 0x00000020001f7213 */ /* 0x000fe20000000000 */
[C---:B------:R-:W-:Y:S01]  /*07e0*/  VIADD R14, R32.reuse, 0x3c ;  /* 0x0000003c200e7836 */ /* 0x040fe20000000000 */
[----:B------:R-:W-:Y:S01]  /*07f0*/  ULEA.HI UR5, UR5, UR4, URZ, 0x5 ;  /* 0x0000000405057291 */ /* 0x000fe2000f8f283f */
[----:B------:R-:W1:Y:S01]  /*0800*/  I2F.RP R4, R25 ;  /* 0x0000001900047306 */ /* 0x000e620000209400 */
[C---:B------:R-:W-:Y:S01]  /*0810*/  VIADD R16, R32.reuse, 0x38 ;  /* 0x0000003820107836 */ /* 0x040fe20000000000 */
[----:B------:R-:W-:Y:S01]  /*0820*/  ULDC UR8, c[0x0][0x234] ;  /* 0x00008d0000087ab9 */ /* 0x000fe20000000800 */
[----:B------:R-:W-:Y:S01]  /*0830*/  VIADD R18, R32, 0x34 ;  /* 0x0000003420127836 */ /* 0x000fe20000000000 */
[----:B------:R-:W-:Y:S01]  /*0840*/  ISETP.GE.AND P3, PT, R14, RZ, PT ;  /* 0x000000ff0e00720c */ /* 0x000fe20003f66270 */
[C---:B------:R-:W-:Y:S01]  /*0850*/  VIADD R33, R32.reuse, 0x28 ;  /* 0x0000002820217836 */ /* 0x040fe20000000000 */
[----:B------:R-:W-:Y:S01]  /*0860*/  IABS R9, R16 ;  /* 0x0000001000097213 */ /* 0x000fe20000000000 */
[----:B------:R-:W-:Y:S01]  /*0870*/  VIADD R34, R32, 0x24 ;  /* 0x0000002420227836 */ /* 0x000fe20000000000 */
[----:B0-----:R-:W0:Y:S01]  /*0880*/  MUFU.RCP R6, R6 ;  /* 0x0000000600067308 */ /* 0x001e220000001000 */
[----:B------:R-:W-:Y:S01]  /*0890*/  ISETP.GE.AND P4, PT, R16, RZ, PT ;  /* 0x000000ff1000720c */ /* 0x000fe20003f86270 */
[C---:B------:R-:W-:Y:S01]  /*08a0*/  VIADD R16, R32.reuse, 0x30 ;  /* 0x0000003020107836 */ /* 0x040fe20000000000 */
[----:B------:R-:W-:Y:S01]  /*08b0*/  IABS R12, R18 ;  /* 0x00000012000c7213 */ /* 0x000fe20000000000 */
[----:B------:R-:W-:Y:S01]  /*08c0*/  VIADD R35, R32, 0x20 ;  /* 0x0000002020237836 */ /* 0x000fe20000000000 */
[----:B------:R-:W-:Y:S01]  /*08d0*/  ISETP.GE.AND P5, PT, R18, RZ, PT ;  /* 0x000000ff1200720c */ /* 0x000fe20003fa6270 */
[C---:B------:R-:W-:Y:S01]  /*08e0*/  VIADD R18, R32.reuse, 0x2c ;  /* 0x0000002c20127836 */ /* 0x040fe20000000000 */
[----:B------:R-:W-:Y:S01]  /*08f0*/  USGXT.U32 UR4, UR10, 0xe ;  /* 0x0000000e0a04789a */ /* 0x000fe20008000000 */
[----:B-1----:R-:W1:Y:S01]  /*0900*/  MUFU.RCP R4, R4 ;  /* 0x0000000400047308 */ /* 0x002e620000001000 */
[C---:B------:R-:W-:Y:S01]  /*0910*/  VIADD R36, R32.reuse, 0x1c ;  /* 0x0000001c20247836 */ /* 0x040fe20000000000 */
[----:B------:R-:W-:Y:S01]  /*0920*/  ULDC UR12, c[0x0][0x23c] ;  /* 0x00008f00000c7ab9 */ /* 0x000fe20000000800 */
[C---:B------:R-:W-:Y:S01]  /*0930*/  VIADD R37, R32.reuse, 0x18 ;  /* 0x0000001820257836 */ /* 0x040fe20000000000 */
[----:B------:R-:W-:Y:S01]  /*0940*/  ULDC.64 UR14, c[0x0][0x210] ;  /* 0x00008400000e7ab9 */ /* 0x000fe20000000a00 */
[C---:B------:R-:W-:Y:S01]  /*0950*/  VIADD R38, R32.reuse, 0x14 ;  /* 0x0000001420267836 */ /* 0x040fe20000000000 */
[----:B------:R-:W-:Y:S01]  /*0960*/  IABS R20, R36 ;  /* 0x0000002400147213 */ /* 0x000fe20000000000 */
[----:B------:R-:W-:Y:S01]  /*0970*/  VIADD R39, R32, 0x10 ;  /* 0x0000001020277836 */ /* 0x000fe20000000000 */
[----:B------:R-:W-:Y:S01]  /*0980*/  IABS R21, R37 ;  /* 0x0000002500157213 */ /* 0x000fe20000000000 */
[----:B0-----:R-:W-:Y:S01]  /*0990*/  VIADD R5, R6, 0xffffffe ;  /* 0x0ffffffe06057836 */ /* 0x001fe20000000000 */
[----:B------:R-:W-:Y:S01]  /*09a0*/  IABS R22, R38 ;  /* 0x0000002600167213 */ /* 0x000fe20000000000 */
[C---:B------:R-:W-:Y:S01]  /*09b0*/  VIADD R40, R32.reuse, 0xc ;  /* 0x0000000c20287836 */ /* 0x040fe20000000000 */
[----:B------:R-:W-:Y:S01]  /*09c0*/  ULDC UR11, c[0x0][0x230] ;  /* 0x00008c00000b7ab9 */ /* 0x000fe20000000800 */
[C---:B------:R-:W-:Y:S01]  /*09d0*/  VIADD R41, R32.reuse, 0x8 ;  /* 0x0000000820297836 */ /* 0x040fe20000000000 */
[----:B------:R-:W-:Y:S01]  /*09e0*/  USHF.L.U32 UR49, UR12, 0x5, URZ ;  /* 0x000000050c317899 */ /* 0x000fe2000800063f */
[----:B------:R-:W0:Y:S01]  /*09f0*/  F2I.FTZ.U32.TRUNC.NTZ R5, R5 ;  /* 0x0000000500057305 */ /* 0x000e22000021f000 */
[----:B------:R-:W-:Y:S01]  /*0a00*/  VIADD R42, R32, 0x4 ;  /* 0x00000004202a7836 */ /* 0x000fe20000000000 */
[----:B------:R-:W-:Y:S01]  /*0a10*/  IABS R23, R40 ;  /* 0x0000002800177213 */ /* 0x000fe20000000000 */
[----:B-1----:R-:W-:Y:S01]  /*0a20*/  VIADD R2, R4, 0xffffffe ;  /* 0x0ffffffe04027836 */ /* 0x002fe20000000000 */
[----:B------:R-:W-:Y:S01]  /*0a30*/  IABS R27, R41 ;  /* 0x00000029001b7213 */ /* 0x000fe20000000000 */
[----:B------:R-:W-:Y:S01]  /*0a40*/  IMAD.MOV.U32 R4, RZ, RZ, RZ ;  /* 0x000000ffff047224 */ /* 0x000fe200078e00ff */
[----:B------:R-:W-:-:S02]  /*0a50*/  IABS R29, R42 ;  /* 0x0000002a001d7213 */ /* 0x000fc40000000000 */
[----:B------:R-:W-:Y:S01]  /*0a60*/  CS2R R56, SRZ ;  /* 0x0000000000387805 */ /* 0x000fe2000001ff00 */
[----:B------:R1:W2:Y:S01]  /*0a70*/  F2I.FTZ.U32.TRUNC.NTZ R3, R2 ;  /* 0x0000000200037305 */ /* 0x0002a2000021f000 */
[----:B------:R-:W-:Y:S02]  /*0a80*/  CS2R R58, SRZ ;  /* 0x00000000003a7805 */ /* 0x000fe4000001ff00 */
[----:B------:R-:W-:Y:S02]  /*0a90*/  CS2R R60, SRZ ;  /* 0x00000000003c7805 */ /* 0x000fe4000001ff00 */
[----:B------:R-:W-:Y:S02]  /*0aa0*/  CS2R R62, SRZ ;  /* 0x00000000003e7805 */ /* 0x000fe4000001ff00 */
[----:B------:R-:W-:Y:S02]  /*0ab0*/  CS2R R64, SRZ ;  /* 0x0000000000407805 */ /* 0x000fe4000001ff00 */
[----:B------:R-:W-:-:S02]  /*0ac0*/  CS2R R66, SRZ ;  /* 0x0000000000427805 */ /* 0x000fc4000001ff00 */
[----:B------:R-:W-:Y:S01]  /*0ad0*/  CS2R R68, SRZ ;  /* 0x0000000000447805 */ /* 0x000fe2000001ff00 */
[--C-:B0-----:R-:W-:Y:S01]  /*0ae0*/  IMAD.MOV R8, RZ, RZ, -R5.reuse ;  /* 0x000000ffff087224 */ /* 0x101fe200078e0a05 */
[----:B------:R-:W-:Y:S01]  /*0af0*/  CS2R R70, SRZ ;  /* 0x0000000000467805 */ /* 0x000fe2000001ff00 */
[----:B-1----:R-:W-:Y:S01]  /*0b00*/  IMAD.MOV.U32 R2, RZ, RZ, RZ ;  /* 0x000000ffff027224 */ /* 0x002fe200078e00ff */
[----:B------:R-:W-:Y:S01]  /*0b10*/  CS2R R72, SRZ ;  /* 0x0000000000487805 */ /* 0x000fe2000001ff00 */
[----:B------:R-:W-:Y:S01]  /*0b20*/  IMAD R7, R8, R19, RZ ;  /* 0x0000001308077224 */ /* 0x000fe200078e02ff */
[----:B------:R-:W-:Y:S02]  /*0b30*/  IABS R8, R13 ;  /* 0x0000000d00087213 */ /* 0x000fe40000000000 */
[----:B------:R-:W-:Y:S02]  /*0b40*/  CS2R R74, SRZ ;  /* 0x00000000004a7805 */ /* 0x000fe4000001ff00 */
[----:B------:R-:W-:Y:S01]  /*0b50*/  CS2R R76, SRZ ;  /* 0x00000000004c7805 */ /* 0x000fe2000001ff00 */
[----:B------:R-:W-:Y:S01]  /*0b60*/  IMAD.HI.U32 R6, R5, R7, R4 ;  /* 0x0000000705067227 */ /* 0x000fe200078e0004 */
[----:B------:R-:W-:-:S02]  /*0b70*/  CS2R R78, SRZ ;  /* 0x00000000004e7805 */ /* 0x000fc4000001ff00 */
[----:B------:R-:W-:Y:S02]  /*0b80*/  CS2R R80, SRZ ;  /* 0x0000000000507805 */ /* 0x000fe4000001ff00 */
[----:B------:R-:W-:Y:S01]  /*0b90*/  CS2R R82, SRZ ;  /* 0x0000000000527805 */ /* 0x000fe2000001ff00 */
[----:B------:R-:W-:Y:S01]  /*0ba0*/  IMAD.MOV.U32 R7, RZ, RZ, R8 ;  /* 0x000000ffff077224 */ /* 0x000fe200078e0008 */
[----:B------:R-:W-:Y:S01]  /*0bb0*/  CS2R R84, SRZ ;  /* 0x0000000000547805 */ /* 0x000fe2000001ff00 */
[----:B--2---:R-:W-:Y:S01]  /*0bc0*/  IMAD.MOV R4, RZ, RZ, -R3 ;  /* 0x000000ffff047224 */ /* 0x004fe200078e0a03 */
[----:B------:R-:W-:Y:S01]  /*0bd0*/  CS2R R86, SRZ ;  /* 0x0000000000567805 */ /* 0x000fe2000001ff00 */
[----:B------:R-:W-:Y:S01]  /*0be0*/  IMAD.HI.U32 R6, R6, R7, RZ ;  /* 0x0000000706067227 */ /* 0x000fe200078e00ff */
[----:B------:R-:W-:Y:S02]  /*0bf0*/  CS2R R44, SRZ ;  /* 0x00000000002c7805 */ /* 0x000fe4000001ff00 */
[----:B------:R-:W-:-:S02]  /*0c00*/  CS2R R46, SRZ ;  /* 0x00000000002e7805 */ /* 0x000fc4000001ff00 */
[----:B------:R-:W-:Y:S01]  /*0c10*/  CS2R R48, SRZ ;  /* 0x0000000000307805 */ /* 0x000fe2000001ff00 */
[----:B------:R-:W-:Y:S01]  /*0c20*/  IMAD.MOV R6, RZ, RZ, -R6 ;  /* 0x000000ffff067224 */ /* 0x000fe200078e0a06 */
[----:B------:R-:W-:Y:S01]  /*0c30*/  CS2R R50, SRZ ;  /* 0x0000000000327805 */ /* 0x000fe2000001ff00 */
[----:B------:R-:W-:Y:S01]  /*0c40*/  IMAD R5, R4, R25, RZ ;  /* 0x0000001904057224 */ /* 0x000fe200078e02ff */
[----:B------:R-:W-:Y:S01]  /*0c50*/  CS2R R52, SRZ ;  /* 0x0000000000347805 */ /* 0x000fe2000001ff00 */
[----:B------:R-:W-:Y:S01]  /*0c60*/  IMAD R6, R19, R6, R7 ;  /* 0x0000000613067224 */ /* 0x000fe200078e0207 */
[----:B------:R-:W-:Y:S01]  /*0c70*/  IABS R7, R14 ;  /* 0x0000000e00077213 */ /* 0x000fe20000000000 */
[----:B------:R-:W-:Y:S01]  /*0c80*/  IMAD.HI.U32 R2, R3, R5, R2 ;  /* 0x0000000503027227 */ /* 0x000fe200078e0002 */
[----:B------:R-:W-:Y:S02]  /*0c90*/  IABS R14, R33 ;  /* 0x00000021000e7213 */ /* 0x000fe40000000000 */
[----:B------:R-:W-:-:S02]  /*0ca0*/  CS2R R54, SRZ ;  /* 0x0000000000367805 */ /* 0x000fc4000001ff00 */
[----:B------:R-:W-:Y:S01]  /*0cb0*/  ISETP.GT.U32.AND P0, PT, R19, R6, PT ;  /* 0x000000061300720c */ /* 0x000fe20003f04070 */
[----:B------:R-:W-:Y:S01]  /*0cc0*/  ULDC UR18, c[0x0][0x238] ;  /* 0x00008e0000127ab9 */ /* 0x000fe20000000800 */
[----:B------:R-:W-:Y:S01]  /*0cd0*/  UMOV UR9, 0x3fffffef ;  /* 0x3fffffef00097882 */ /* 0x000fe20000000000 */
[C---:B------:R-:W-:Y:S01]  /*0ce0*/  IMAD.HI.U32 R3, R2.reuse, R7, RZ ;  /* 0x0000000702037227 */ /* 0x040fe200078e00ff */
[----:B------:R-:W-:Y:S02]  /*0cf0*/  USHF.L.U32 UR50, UR18, 0x5, URZ ;  /* 0x0000000512327899 */ /* 0x000fe4000800063f */
[----:B------:R-:W-:Y:S01]  /*0d00*/  UIMAD UR19, UR18, 0x1f, URZ ;  /* 0x0000001f121378a4 */ /* 0x000fe2000f8e023f */
[----:B------:R-:W-:Y:S01]  /*0d10*/  IMAD.MOV R8, RZ, RZ, -R3 ;  /* 0x000000ffff087224 */ /* 0x000fe200078e0a03 */
[----:B------:R-:W-:Y:S01]  /*0d20*/  UIMAD UR22, UR18, 0x1c, URZ ;  /* 0x0000001c121678a4 */ /* 0x000fe2000f8e023f */
[----:B------:R-:W-:Y:S01]  /*0d30*/  IMAD.HI.U32 R4, R2, R9, RZ ;  /* 0x0000000902047227 */ /* 0x000fe200078e00ff */
[----:B------:R-:W-:-:S02]  /*0d40*/  UIMAD UR23, UR18, 0x1b, URZ ;  /* 0x0000001b121778a4 */ /* 0x000fc4000f8e023f */
[----:B------:R-:W-:Y:S01]  /*0d50*/  UIMAD UR24, UR18, 0x1a, URZ ;  /* 0x0000001a121878a4 */ /* 0x000fe2000f8e023f */
[----:B------:R-:W-:Y:S01]  /*0d60*/  @!P0 IMAD.IADD R6, R6, 0x1, -R19 ;  /* 0x0000000106068824 */ /* 0x000fe200078e0a13 */
[----:B------:R-:W-:Y:S01]  /*0d70*/  UIMAD UR25, UR18, 0x19, URZ ;  /* 0x00000019121978a4 */ /* 0x000fe2000f8e023f */
[----:B------:R-:W-:Y:S01]  /*0d80*/  IMAD R3, R25, R8, R7 ;  /* 0x0000000819037224 */ /* 0x000fe200078e0207 */
[----:B------:R-:W-:Y:S01]  /*0d90*/  UIMAD UR26, UR18, 0x18, URZ ;  /* 0x00000018121a78a4 */ /* 0x000fe2000f8e023f */
[----:B------:R-:W-:Y:S01]  /*0da0*/  IMAD.MOV R4, RZ, RZ, -R4 ;  /* 0x000000ffff047224 */ /* 0x000fe200078e0a04 */
[----:B------:R-:W-:Y:S01]  /*0db0*/  ISETP.GT.U32.AND P0, PT, R19, R6, PT ;  /* 0x000000061300720c */ /* 0x000fe20003f04070 */
[C---:B------:R-:W-:Y:S01]  /*0dc0*/  IMAD.HI.U32 R5, R2.reuse, R12, RZ ;  /* 0x0000000c02057227 */ /* 0x040fe200078e00ff */
[C---:B------:R-:W-:Y:S01]  /*0dd0*/  ISETP.GT.U32.AND P2, PT, R25.reuse, R3, PT ;  /* 0x000000031900720c */ /* 0x040fe20003f44070 */
[----:B------:R-:W-:Y:S02]  /*0de0*/  UIMAD UR27, UR18, 0x17, URZ ;  /* 0x00000017121b78a4 */ /* 0x000fe4000f8e023f */
[----:B------:R-:W-:Y:S01]  /*0df0*/  IMAD R4, R25, R4, R9 ;  /* 0x0000000419047224 */ /* 0x000fe200078e0209 */
[----:B------:R-:W-:Y:S01]  /*0e00*/  IABS R9, R16 ;  /* 0x0000001000097213 */ /* 0x000fe20000000000 */
[----:B------:R-:W-:Y:S01]  /*0e10*/  IMAD.MOV R5, RZ, RZ, -R5 ;  /* 0x000000ffff057224 */ /* 0x000fe200078e0a05 */
[----:B------:R-:W-:Y:S01]  /*0e20*/  UIMAD UR28, UR18, 0x16, URZ ;  /* 0x00000016121c78a4 */ /* 0x000fe2000f8e023f */
[----:B------:R-:W-:Y:S01]  /*0e30*/  IMAD.HI.U32 R8, R2, R14, RZ ;  /* 0x0000000e02087227 */ /* 0x000fe200078e00ff */
[----:B------:R-:W-:-:S02]  /*0e40*/  UIMAD UR29, UR18, 0x15, URZ ;  /* 0x00000015121d78a4 */ /* 0x000fc4000f8e023f */
[----:B------:R-:W-:Y:S01]  /*0e50*/  UIMAD UR30, UR18, 0x14, URZ ;  /* 0x00000014121e78a4 */ /* 0x000fe2000f8e023f */
[----:B------:R-:W-:Y:S01]  /*0e60*/  @!P0 IMAD.IADD R6, R6, 0x1, -R19 ;  /* 0x0000000106068824 */ /* 0x000fe200078e0a13 */
[----:B------:R-:W-:Y:S01]  /*0e70*/  ISETP.NE.AND P0, PT, R10, RZ, PT ;  /* 0x000000ff0a00720c */ /* 0x000fe20003f05270 */
[----:B------:R-:W-:Y:S01]  /*0e80*/  @!P2 IMAD.IADD R3, R3, 0x1, -R25 ;  /* 0x000000010303a824 */ /* 0x000fe200078e0a19 */
[C---:B------:R-:W-:Y:S01]  /*0e90*/  ISETP.GT.U32.AND P2, PT, R25.reuse, R4, PT ;  /* 0x000000041900720c */ /* 0x040fe20003f44070 */
[----:B------:R-:W-:Y:S01]  /*0ea0*/  IMAD.MOV.U32 R24, RZ, RZ, R6 ;  /* 0x000000ffff187224 */ /* 0x000fe200078e0006 */
[----:B------:R-:W-:Y:S01]  /*0eb0*/  IABS R19, R35 ;  /* 0x0000002300137213 */ /* 0x000fe20000000000 */
[----:B------:R-:W-:Y:S01]  /*0ec0*/  IMAD.HI.U32 R6, R2, R9, RZ ;  /* 0x0000000902067227 */ /* 0x000fe200078e00ff */
[C---:B------:R-:W-:Y:S01]  /*0ed0*/  ISETP.GT.U32.AND P6, PT, R25.reuse, R3, PT ;  /* 0x000000031900720c */ /* 0x040fe20003fc4070 */
[----:B------:R-:W-:Y:S02]  /*0ee0*/  UIMAD UR31, UR18, 0x13, URZ ;  /* 0x00000013121f78a4 */ /* 0x000fe4000f8e023f */
[C---:B------:R-:W-:Y:S01]  /*0ef0*/  IMAD R5, R25.reuse, R5, R12 ;  /* 0x0000000519057224 */ /* 0x040fe200078e020c */
[----:B------:R-:W-:Y:S01]  /*0f00*/  IABS R12, R18 ;  /* 0x00000012000c7213 */ /* 0x000fe20000000000 */
[----:B------:R-:W-:Y:S01]  /*0f10*/  IMAD.MOV R6, RZ, RZ, -R6 ;  /* 0x000000ffff067224 */ /* 0x000fe200078e0a06 */
[----:B------:R-:W-:Y:S01]  /*0f20*/  UIMAD UR32, UR18, 0x12, URZ ;  /* 0x00000012122078a4 */ /* 0x000fe2000f8e023f */
[----:B------:R-:W-:Y:S01]  /*0f30*/  @!P1 IMAD.MOV R24, RZ, RZ, -R24 ;  /* 0x000000ffff189224 */ /* 0x000fe200078e0a18 */
[C---:B------:R-:W-:Y:S01]  /*0f40*/  ISETP.GT.U32.AND P1, PT, R25.reuse, R5, PT ;  /* 0x000000051900720c */ /* 0x040fe20003f24070 */
[----:B------:R-:W-:Y:S01]  /*0f50*/  IMAD R6, R25, R6, R9 ;  /* 0x0000000619067224 */ /* 0x000fe200078e0209 */
[----:B------:R-:W-:Y:S01]  /*0f60*/  @!P0 LOP3.LUT R24, RZ, R10, RZ, 0x33, !PT ;  /* 0x0000000aff188212 */ /* 0x000fe200078e33ff */
[--C-:B------:R-:W-:Y:S01]  /*0f70*/  @!P2 IMAD.IADD R4, R4, 0x1, -R25.reuse ;  /* 0x000000010404a824 */ /* 0x100fe200078e0a19 */
[----:B------:R-:W-:Y:S01]  /*0f80*/  ISETP.GE.AND P0, PT, R16, RZ, PT ;  /* 0x000000ff1000720c */ /* 0x000fe20003f06270 */
[----:B------:R-:W-:Y:S01]  /*0f90*/  @!P6 IMAD.IADD R3, R3, 0x1, -R25 ;  /* 0x000000010303e824 */ /* 0x000fe200078e0a19 */
[C---:B------:R-:W-:Y:S01]  /*0fa0*/  ISETP.GT.U32.AND P2, PT, R25.reuse, R6, PT ;  /* 0x000000061900720c */ /* 0x040fe20003f44070 */
[----:B------:R-:W-:Y:S01]  /*0fb0*/  IMAD.HI.U32 R7, R2, R12, RZ ;  /* 0x0000000c02077227 */ /* 0x000fe200078e00ff */
[----:B------:R-:W-:Y:S01]  /*0fc0*/  ISETP.GT.U32.AND P6, PT, R25, R4, PT ;  /* 0x000000041900720c */ /* 0x000fe20003fc4070 */
[----:B------:R-:W-:-:S02]  /*0fd0*/  UIMAD UR33, UR18, 0x11, URZ ;  /* 0x00000011122178a4 */ /* 0x000fc4000f8e023f */
[----:B------:R-:W-:Y:S01]  /*0fe0*/  IMAD.MOV R7, RZ, RZ, -R7 ;  /* 0x000000ffff077224 */ /* 0x000fe200078e0a07 */
[----:B------:R-:W-:Y:S01]  /*0ff0*/  USHF.L.U32 UR34, UR18, 0x4, URZ ;  /* 0x0000000412227899 */ /* 0x000fe2000800063f */
[--C-:B------:R-:W-:Y:S01]  /*1000*/  @!P1 IMAD.IADD R5, R5, 0x1, -R25.reuse ;  /* 0x0000000105059824 */ /* 0x100fe200078e0a19 */
[----:B------:R-:W-:Y:S01]  /*1010*/  ISETP.GE.AND P1, PT, R18, RZ, PT ;  /* 0x000000ff1200720c */ /* 0x000fe20003f26270 */
[C---:B------:R-:W-:Y:S01]  /*1020*/  IMAD R7, R25.reuse, R7, R12 ;  /* 0x0000000719077224 */ /* 0x040fe200078e020c */
[----:B------:R-:W-:Y:S01]  /*1030*/  IABS R18, R34 ;  /* 0x0000002200127213 */ /* 0x000fe20000000000 */
[----:B------:R-:W-:Y:S01]  /*1040*/  IMAD.MOV R8, RZ, RZ, -R8 ;  /* 0x000000ffff087224 */ /* 0x000fe200078e0a08 */
[----:B------:R-:W-:Y:S01]  /*1050*/  UIMAD UR35, UR18, 0xf, URZ ;  /* 0x0000000f122378a4 */ /* 0x000fe2000f8e023f */
[--C-:B------:R-:W-:Y:S01]  /*1060*/  @!P2 IMAD.IADD R6, R6, 0x1, -R25.reuse ;  /* 0x000000010606a824 */ /* 0x100fe200078e0a19 */
[C---:B------:R-:W-:Y:S01]  /*1070*/  ISETP.GT.U32.AND P2, PT, R25.reuse, R5, PT ;  /* 0x000000051900720c */ /* 0x040fe20003f44070 */
[----:B------:R-:W-:Y:S01]  /*1080*/  @!P6 IMAD.IADD R4, R4, 0x1, -R25 ;  /* 0x000000010404e824 */ /* 0x000fe200078e0a19 */
[----:B------:R-:W-:Y:S01]  /*1090*/  UIMAD UR36, UR18, 0xe, URZ ;  /* 0x0000000e122478a4 */ /* 0x000fe2000f8e023f */
[----:B------:R-:W-:Y:S01]  /*10a0*/  IMAD.HI.U32 R9, R2, R18, RZ ;  /* 0x0000001202097227 */ /* 0x000fe200078e00ff */
[----:B------:R-:W-:Y:S01]  /*10b0*/  ISETP.GT.U32.AND P6, PT, R25, R6, PT ;  /* 0x000000061900720c */ /* 0x000fe20003fc4070 */
[----:B------:R-:W-:-:S02]  /*10c0*/  UIMAD UR37, UR18, 0xd, URZ ;  /* 0x0000000d122578a4 */ /* 0x000fc4000f8e023f */
[----:B------:R-:W-:Y:S01]  /*10d0*/  IMAD R8, R25, R8, R14 ;  /* 0x0000000819087224 */ /* 0x000fe200078e020e */
[----:B------:R-:W-:Y:S01]  /*10e0*/  UIMAD UR38, UR18, 0xc, URZ ;  /* 0x0000000c122678a4 */ /* 0x000fe2000f8e023f */
[----:B------:R-:W-:Y:S01]  /*10f0*/  IMAD.MOV R9, RZ, RZ, -R9 ;  /* 0x000000ffff097224 */ /* 0x000fe200078e0a09 */
[----:B------:R-:W-:Y:S01]  /*1100*/  UIMAD UR39, UR18, 0xb, URZ ;  /* 0x0000000b122778a4 */ /* 0x000fe2000f8e023f */
[----:B------:R-:W-:Y:S01]  /*1110*/  IMAD.HI.U32 R10, R2, R19, RZ ;  /* 0x00000013020a7227 */ /* 0x000fe200078e00ff */
[----:B------:R-:W-:Y:S02]  /*1120*/  UIMAD UR40, UR18, 0xa, URZ ;  /* 0x0000000a122878a4 */ /* 0x000fe4000f8e023f */
[----:B------:R-:W-:Y:S01]  /*1130*/  UIMAD UR41, UR18, 0x9, URZ ;  /* 0x00000009122978a4 */ /* 0x000fe2000f8e023f */
[--C-:B------:R-:W-:Y:S01]  /*1140*/  @!P2 IMAD.IADD R5, R5, 0x1, -R25.reuse ;  /* 0x000000010505a824 */ /* 0x100fe200078e0a19 */
[C---:B------:R-:W-:Y:S01]  /*1150*/  ISETP.GT.U32.AND P2, PT, R25.reuse, R7, PT ;  /* 0x000000071900720c */ /* 0x040fe20003f44070 */
[----:B------:R-:W-:Y:S01]  /*1160*/  @!P6 IMAD.IADD R6, R6, 0x1, -R25 ;  /* 0x000000010606e824 */ /* 0x000fe200078e0a19 */
[C---:B------:R-:W-:Y:S01]  /*1170*/  ISETP.GT.U32.AND P6, PT, R25.reuse, R8, PT ;  /* 0x000000081900720c */ /* 0x040fe20003fc4070 */
[----:B------:R-:W-:Y:S01]  /*1180*/  IMAD R9, R25, R9, R18 ;  /* 0x0000000919097224 */ /* 0x000fe200078e0212 */
[----:B------:R-:W-:Y:S01]  /*1190*/  USHF.L.U32 UR42, UR18, 0x3, URZ ;  /* 0x00000003122a7899 */ /* 0x000fe2000800063f */
[----:B------:R-:W-:Y:S01]  /*11a0*/  IMAD.HI.U32 R12, R2, R20, RZ ;  /* 0x00000014020c7227 */ /* 0x000fe200078e00ff */
[----:B------:R-:W-:-:S02]  /*11b0*/  UIMAD UR43, UR18, 0x7, URZ ;  /* 0x00000007122b78a4 */ /* 0x000fc4000f8e023f */
[----:B------:R-:W-:Y:S01]  /*11c0*/  UIMAD UR44, UR18, 0x6, URZ ;  /* 0x00000006122c78a4 */ /* 0x000fe2000f8e023f */
[----:B------:R-:W-:Y:S01]  /*11d0*/  IMAD.MOV R10, RZ, RZ, -R10 ;  /* 0x000000ffff0a7224 */ /* 0x000fe200078e0a0a */
[----:B------:R-:W-:Y:S01]  /*11e0*/  UIMAD UR45, UR18, 0x5, URZ ;  /* 0x00000005122d78a4 */ /* 0x000fe2000f8e023f */
[----:B------:R-:W-:Y:S01]  /*11f0*/  IMAD.MOV R12, RZ, RZ, -R12 ;  /* 0x000000ffff0c7224 */ /* 0x000fe200078e0a0c */
[----:B------:R-:W-:Y:S01]  /*1200*/  USHF.L.U32 UR46, UR18, 0x2, URZ ;  /* 0x00000002122e7899 */ /* 0x000fe2000800063f */
[----:B------:R-:W-:Y:S01]  /*1210*/  @!P2 IMAD.IADD R7, R7, 0x1, -R25 ;  /* 0x000000010707a824 */ /* 0x000fe200078e0a19 */
[C---:B------:R-:W-:Y:S01]  /*1220*/  ISETP.GT.U32.AND P2, PT, R25.reuse, R9, PT ;  /* 0x000000091900720c */ /* 0x040fe20003f44070 */
[C---:B------:R-:W-:Y:S01]  /*1230*/  IMAD R10, R25.reuse, R10, R19 ;  /* 0x0000000a190a7224 */ /* 0x040fe200078e0213 */
[----:B------:R-:W-:Y:S01]  /*1240*/  UIMAD UR47, UR18, 0x3, URZ ;  /* 0x00000003122f78a4 */ /* 0x000fe2000f8e023f */
[C---:B------:R-:W-:Y:S01]  /*1250*/  IMAD R12, R25.reuse, R12, R20 ;  /* 0x0000000c190c7224 */ /* 0x040fe200078e0214 */
[----:B------:R-:W-:Y:S01]  /*1260*/  USHF.L.U32 UR48, UR18, 0x1, URZ ;  /* 0x0000000112307899 */ /* 0x000fe2000800063f */
[----:B------:R-:W-:Y:S01]  /*1270*/  @!P6 IMAD.IADD R8, R8, 0x1, -R25 ;  /* 0x000000010808e824 */ /* 0x000fe200078e0a19 */
[----:B------:R-:W-:Y:S01]  /*1280*/  ISETP.GT.U32.AND P6, PT, R25, R10, PT ;  /* 0x0000000a1900720c */ /* 0x000fe20003fc4070 */
[----:B------:R-:W-:Y:S01]  /*1290*/  IMAD.HI.U32 R14, R2, R21, RZ ;  /* 0x00000015020e7227 */ /* 0x000fe200078e00ff */
[----:B------:R-:W-:Y:S01]  /*12a0*/  USHF.R.S32.HI UR51, URZ, 0x1f, UR49 ;  /* 0x0000001f3f337899 */ /* 0x000fe20008011431 */
[----:B------:R-:W-:-:S02]  /*12b0*/  ULDC UR52, c[0x0][0x238] ;  /* 0x00008e0000347ab9 */ /* 0x000fc40000000800 */
[----:B------:R-:W-:-:S04]  /*12c0*/  IMAD.HI.U32 R16, R2, R22, RZ ;  /* 0x0000001602107227 */ /* 0x000fc800078e00ff */
[----:B------:R-:W-:Y:S01]  /*12d0*/  @!P2 IMAD.IADD R9, R9, 0x1, -R25 ;  /* 0x000000010909a824 */ /* 0x000fe200078e0a19 */
[C---:B------:R-:W-:Y:S01]  /*12e0*/  ISETP.GT.U32.AND P2, PT, R25.reuse, R12, PT ;  /* 0x0000000c1900720c */ /* 0x040fe20003f44070 */
[----:B------:R-:W-:Y:S02]  /*12f0*/  IMAD.MOV R14, RZ, RZ, -R14 ;  /* 0x000000ffff0e7224 */ /* 0x000fe400078e0a0e */
[----:B------:R-:W-:Y:S02]  /*1300*/  IMAD.MOV R16, RZ, RZ, -R16 ;  /* 0x000000ffff107224 */ /* 0x000fe400078e0a10 */
[C---:B------:R-:W-:Y:S02]  /*1310*/  IMAD R14, R25.reuse, R14, R21 ;  /* 0x0000000e190e7224 */ /* 0x040fe400078e0215 */
[C---:B------:R-:W-:Y:S01]  /*1320*/  IMAD R16, R25.reuse, R16, R22 ;  /* 0x0000001019107224 */ /* 0x040fe200078e0216 */
[----:B------:R-:W-:Y:S01]  /*1330*/  IABS R22, R39 ;  /* 0x0000002700167213 */ /* 0x000fe20000000000 */
[----:B------:R-:W-:Y:S01]  /*1340*/  @!P6 IMAD.IADD R10, R10, 0x1, -R25 ;  /* 0x000000010a0ae824 */ /* 0x000fe200078e0a19 */
[C---:B------:R-:W-:Y:S01]  /*1350*/  ISETP.GT.U32.AND P6, PT, R25.reuse, R14, PT ;  /* 0x0000000e1900720c */ /* 0x040fe20003fc4070 */
[----:B------:R-:W-:Y:S01]  /*1360*/  @!P3 IMAD.MOV R3, RZ, RZ, -R3 ;  /* 0x000000ffff03b224 */ /* 0x000fe200078e0a03 */
[C---:B------:R-:W-:Y:S01]  /*1370*/  ISETP.GT.U32.AND P3, PT, R25.reuse, R9, PT ;  /* 0x000000091900720c */ /* 0x040fe20003f64070 */
[----:B------:R-:W-:Y:S01]  /*1380*/  @!P2 IMAD.IADD R12, R12, 0x1, -R25 ;  /* 0x000000010c0ca824 */ /* 0x000fe200078e0a19 */
[----:B------:R-:W-:Y:S01]  /*1390*/  ISETP.GT.U32.AND P2, PT, R25, R16, PT ;  /* 0x000000101900720c */ /* 0x000fe20003f44070 */
[----:B------:R-:W-:-:S04]  /*13a0*/  IMAD.HI.U32 R18, R2, R22, RZ ;  /* 0x0000001602127227 */ /* 0x000fc800078e00ff */
[----:B------:R-:W-:-:S04]  /*13b0*/  IMAD.HI.U32 R19, R2, R23, RZ ;  /* 0x0000001702137227 */ /* 0x000fc800078e00ff */
[----:B------:R-:W-:Y:S01]  /*13c0*/  @!P6 IMAD.IADD R14, R14, 0x1, -R25 ;  /* 0x000000010e0ee824 */ /* 0x000fe200078e0a19 */
[----:B------:R-:W-:Y:S01]  /*13d0*/  ISETP.GT.U32.AND P6, PT, R25, R7, PT ;  /* 0x000000071900720c */ /* 0x000fe20003fc4070 */
[----:B------:R-:W-:-:S04]  /*13e0*/  IMAD.HI.U32 R20, R2, R27, RZ ;  /* 0x0000001b02147227 */ /* 0x000fc800078e00ff */
[----:B------:R-:W-:Y:S01]  /*13f0*/  @!P2 IMAD.IADD R16, R16, 0x1, -R25 ;  /* 0x000000011010a824 */ /* 0x000fe200078e0a19 */
[----:B------:R-:W-:Y:S01]  /*1400*/  ISETP.GT.U32.AND P2, PT, R25, R8, PT ;  /* 0x000000081900720c */ /* 0x000fe20003f44070 */
[----:B------:R-:W-:-:S04]  /*1410*/  IMAD.HI.U32 R21, R2, R29, RZ ;  /* 0x0000001d02157227 */ /* 0x000fc800078e00ff */
[----:B------:R-:W-:-:S04]  /*1420*/  IMAD.HI.U32 R2, R2, R31, RZ ;  /* 0x0000001f02027227 */ /* 0x000fc800078e00ff */
[----:B------:R-:W-:Y:S02]  /*1430*/  IMAD.MOV R26, RZ, RZ, -R19 ;  /* 0x000000ffff1a7224 */ /* 0x000fe400078e0a13 */
[----:B------:R-:W-:Y:S02]  /*1440*/  IMAD.MOV R18, RZ, RZ, -R18 ;  /* 0x000000ffff127224 */ /* 0x000fe400078e0a12 */
[----:B------:R-:W-:Y:S02]  /*1450*/  IMAD.MOV R2, RZ, RZ, -R2 ;  /* 0x000000ffff027224 */ /* 0x000fe400078e0a02 */
[----:B------:R-:W-:Y:S02]  /*1460*/  IMAD.MOV R28, RZ, RZ, -R20 ;  /* 0x000000ffff1c7224 */ /* 0x000fe400078e0a14 */
[C---:B------:R-:W-:Y:S02]  /*1470*/  IMAD R20, R25.reuse, R26, R23 ;  /* 0x0000001a19147224 */ /* 0x040fe400078e0217 */
[----:B------:R-:W-:-:S02]  /*1480*/  IMAD R18, R25, R18, R22 ;  /* 0x0000001219127224 */ /* 0x000fc400078e0216 */
[----:B------:R-:W-:Y:S01]  /*1490*/  @!P6 IMAD.IADD R7, R7, 0x1, -R25 ;  /* 0x000000010707e824 */ /* 0x000fe200078e0a19 */
[C---:B------:R-:W-:Y:S01]  /*14a0*/  ISETP.GT.U32.AND P6, PT, R25.reuse, R14, PT ;  /* 0x0000000e1900720c */ /* 0x040fe20003fc4070 */
[----:B------:R-:W-:Y:S01]  /*14b0*/  @!P4 IMAD.MOV R4, RZ, RZ, -R4 ;  /* 0x000000ffff04c224 */ /* 0x000fe200078e0a04 */
[C---:B------:R-:W-:Y:S01]  /*14c0*/  ISETP.GT.U32.AND P4, PT, R25.reuse, R10, PT ;  /* 0x0000000a1900720c */ /* 0x040fe20003f84070 */
[C---:B------:R-:W-:Y:S01]  /*14d0*/  IMAD R23, R25.reuse, R2, R31 ;  /* 0x0000000219177224 */ /* 0x040fe200078e021f */
[----:B------:R-:W-:Y:S01]  /*14e0*/  SHF.R.S32.HI R2, RZ, 0x2, R0 ;  /* 0x00000002ff027819 */ /* 0x000fe20000011400 */
[----:B------:R-:W-:Y:S01]  /*14f0*/  @!P5 IMAD.MOV R5, RZ, RZ, -R5 ;  /* 0x000000ffff05d224 */ /* 0x000fe200078e0a05 */
[C---:B------:R-:W-:Y:S01]  /*1500*/  ISETP.GT.U32.AND P5, PT, R25.reuse, R12, PT ;  /* 0x0000000c1900720c */ /* 0x040fe20003fa4070 */
[----:B------:R-:W-:Y:S01]  /*1510*/  @!P1 IMAD.MOV R7, RZ, RZ, -R7 ;  /* 0x000000ffff079224 */ /* 0x000fe200078e0a07 */
[C---:B------:R-:W-:Y:S01]  /*1520*/  ISETP.GT.U32.AND P1, PT, R25.reuse, R18, PT ;  /* 0x000000121900720c */ /* 0x040fe20003f24070 */
[--C-:B------:R-:W-:Y:S01]  /*1530*/  @!P2 IMAD.IADD R8, R8, 0x1, -R25.reuse ;  /* 0x000000010808a824 */ /* 0x100fe200078e0a19 */
[----:B------:R-:W-:Y:S01]  /*1540*/  ISETP.GT.U32.AND P2, PT, R25, R20, PT ;  /* 0x000000141900720c */ /* 0x000fe20003f44070 */
[----:B------:R-:W-:Y:S01]  /*1550*/  @!P3 IMAD.IADD R9, R9, 0x1, -R25 ;  /* 0x000000010909b824 */ /* 0x000fe200078e0a19 */
[C---:B------:R-:W-:Y:S01]  /*1560*/  ISETP.GT.U32.AND P3, PT, R25.reuse, R23, PT ;  /* 0x000000171900720c */ /* 0x040fe20003f64070 */
[----:B------:R-:W-:Y:S01]  /*1570*/  IMAD.MOV R30, RZ, RZ, -R21 ;  /* 0x000000ffff1e7224 */ /* 0x000fe200078e0a15 */
[----:B------:R-:W-:Y:S01]  /*1580*/  SGXT R2, R2, 0x1 ;  /* 0x000000010202781a */ /* 0x000fe20000000200 */
[C---:B------:R-:W-:Y:S01]  /*1590*/  IMAD R21, R25.reuse, R28, R27 ;  /* 0x0000001c19157224 */ /* 0x040fe200078e021b */
[----:B------:R-:W-:Y:S01]  /*15a0*/  CS2R R26, SRZ ;  /* 0x00000000001a7805 */ /* 0x000fe2000001ff00 */
[C---:B------:R-:W-:Y:S01]  /*15b0*/  IMAD R22, R25.reuse, R30, R29 ;  /* 0x0000001e19167224 */ /* 0x040fe200078e021d */
[----:B------:R-:W-:Y:S01]  /*15c0*/  LOP3.LUT R2, R2, 0x90, RZ, 0xc0, !PT ;  /* 0x0000009002027812 */ /* 0x000fe200078ec0ff */
[--C-:B------:R-:W-:Y:S01]  /*15d0*/  @!P4 IMAD.IADD R10, R10, 0x1, -R25.reuse ;  /* 0x000000010a0ac824 */ /* 0x100fe200078e0a19 */
[C---:B------:R-:W-:Y:S01]  /*15e0*/  ISETP.GT.U32.AND P4, PT, R25.reuse, R21, PT ;  /* 0x000000151900720c */ /* 0x040fe20003f84070 */
[--C-:B------:R-:W-:Y:S01]  /*15f0*/  @!P5 IMAD.IADD R12, R12, 0x1, -R25.reuse ;  /* 0x000000010c0cd824 */ /* 0x100fe200078e0a19 */
[----:B------:R-:W-:Y:S01]  /*1600*/  ISETP.GT.U32.AND P5, PT, R25, R22, PT ;  /* 0x000000161900720c */ /* 0x000fe20003fa4070 */
[--C-:B------:R-:W-:Y:S01]  /*1610*/  @!P1 IMAD.IADD R18, R18, 0x1, -R25.reuse ;  /* 0x0000000112129824 */ /* 0x100fe200078e0a19 */
[----:B------:R-:W-:Y:S01]  /*1620*/  ISETP.GE.AND P1, PT, R34, RZ, PT ;  /* 0x000000ff2200720c */ /* 0x000fe20003f26270 */
[--C-:B------:R-:W-:Y:S01]  /*1630*/  @!P2 IMAD.IADD R20, R20, 0x1, -R25.reuse ;  /* 0x000000011414a824 */ /* 0x100fe200078e0a19 */
[----:B------:R-:W-:Y:S01]  /*1640*/  ISETP.GE.AND P2, PT, R35, RZ, PT ;  /* 0x000000ff2300720c */ /* 0x000fe20003f46270 */
[--C-:B------:R-:W-:Y:S01]  /*1650*/  @!P3 IMAD.IADD R23, R23, 0x1, -R25.reuse ;  /* 0x000000011717b824 */ /* 0x100fe200078e0a19 */
[----:B------:R-:W-:Y:S01]  /*1660*/  ISETP.GE.AND P3, PT, R36, RZ, PT ;  /* 0x000000ff2400720c */ /* 0x000fe20003f66270 */
[----:B------:R-:W-:Y:S01]  /*1670*/  @!P6 IMAD.IADD R14, R14, 0x1, -R25 ;  /* 0x000000010e0ee824 */ /* 0x000fe200078e0a19 */
[----:B------:R-:W-:Y:S01]  /*1680*/  ISETP.GE.AND P6, PT, R33, RZ, PT ;  /* 0x000000ff2100720c */ /* 0x000fe20003fc6270 */
[----:B------:R-:W-:Y:S01]  /*1690*/  IMAD.MOV.U32 R19, RZ, RZ, R9 ;  /* 0x000000ffff137224 */ /* 0x000fe200078e0009 */
[----:B------:R-:W-:Y:S01]  /*16a0*/  CS2R R28, SRZ ;  /* 0x00000000001c7805 */ /* 0x000fe2000001ff00 */
[--C-:B------:R-:W-:Y:S01]  /*16b0*/  @!P4 IMAD.IADD R21, R21, 0x1, -R25.reuse ;  /* 0x000000011515c824 */ /* 0x100fe200078e0a19 */
[----:B------:R-:W-:Y:S01]  /*16c0*/  ISETP.GE.AND P4, PT, R37, RZ, PT ;  /* 0x000000ff2500720c */ /* 0x000fe20003f86270 */
[----:B------:R-:W-:Y:S01]  /*16d0*/  @!P5 IMAD.IADD R22, R22, 0x1, -R25 ;  /* 0x000000011616d824 */ /* 0x000fe200078e0a19 */
[C---:B------:R-:W-:Y:S01]  /*16e0*/  ISETP.GT.U32.AND P5, PT, R25.reuse, R18, PT ;  /* 0x000000121900720c */ /* 0x040fe20003fa4070 */
[----:B------:R-:W-:Y:S01]  /*16f0*/  @!P1 IMAD.MOV R19, RZ, RZ, -R19 ;  /* 0x000000ffff139224 */ /* 0x000fe200078e0a13 */
        /* <DEDUP_REMOVED lines=8> */
[----:B------:R-:W-:Y:S01]  /*1780*/  ISETP.GT.U32.AND P6, PT, R25, R22, PT ;  /* 0x000000161900720c */ /* 0x000fe20003fc4070 */
[----:B------:R-:W-:Y:S01]  /*1790*/  @!P4 IMAD.MOV R14, RZ, RZ, -R14 ;  /* 0x000000ffff0ec224 */ /* 0x000fe200078e0a0e */
[----:B------:R-:W-:Y:S01]  /*17a0*/  ISETP.GE.AND P4, PT, R38, RZ, PT ;  /* 0x000000ff2600720c */ /* 0x000fe20003f86270 */
[--C-:B------:R-:W-:Y:S01]  /*17b0*/  @!P5 IMAD.IADD R18, R18, 0x1, -R25.reuse ;  /* 0x000000011212d824 */ /* 0x100fe200078e0a19 */
        /* <DEDUP_REMOVED lines=9> */
[----:B------:R-:W-:Y:S01]  /*1850*/  IMAD.SHL.U32 R9, R0, 0x20, RZ ;  /* 0x0000002000097824 */ /* 0x000fe200078e00ff */
[----:B------:R-:W-:Y:S01]  /*1860*/  CS2R R30, SRZ ;  /* 0x00000000001e7805 */ /* 0x000fe2000001ff00 */
[----:B------:R-:W-:Y:S01]  /*1870*/  @!P6 IMAD.IADD R22, R22, 0x1, -R25 ;  /* 0x000000011616e824 */ /* 0x000fe200078e0a19 */
[----:B------:R-:W-:Y:S01]  /*1880*/  ISETP.NE.AND P6, PT, R11, RZ, PT ;  /* 0x000000ff0b00720c */ /* 0x000fe20003fc5270 */
[----:B------:R-:W-:Y:S01]  /*1890*/  @!P4 IMAD.MOV R16, RZ, RZ, -R16 ;  /* 0x000000ffff10c224 */ /* 0x000fe200078e0a10 */
[----:B------:R-:W-:Y:S01]  /*18a0*/  LOP3.LUT R9, R2, 0xf60, R9, 0xf8, !PT ;  /* 0x00000f6002097812 */ /* 0x000fe200078ef809 */
[----:B------:R-:W-:Y:S01]  /*18b0*/  @!P5 IMAD.MOV R18, RZ, RZ, -R18 ;  /* 0x000000ffff12d224 */ /* 0x000fe200078e0a12 */
[----:B------:R-:W-:Y:S01]  /*18c0*/  LOP3.LUT R2, RZ, R11, RZ, 0x33, !PT ;  /* 0x0000000bff027212 */ /* 0x000fe200078e33ff */
[----:B------:R-:W-:Y:S01]  /*18d0*/  @!P1 IMAD.MOV R20, RZ, RZ, -R20 ;  /* 0x000000ffff149224 */ /* 0x000fe200078e0a14 */
[----:B------:R-:W-:Y:S01]  /*18e0*/  CS2R R32, SRZ ;  /* 0x0000000000207805 */ /* 0x000fe2000001ff00 */
[----:B------:R-:W-:Y:S01]  /*18f0*/  @!P2 IMAD.MOV R21, RZ, RZ, -R21 ;  /* 0x000000ffff15a224 */ /* 0x000fe200078e0a15 */
[C---:B------:R-:W-:Y:S01]  /*1900*/  SEL R4, R2.reuse, R4, !P6 ;  /* 0x0000000402047207 */ /* 0x040fe20007000000 */
[----:B------:R-:W-:Y:S01]  /*1910*/  @!P3 IMAD.MOV R22, RZ, RZ, -R22 ;  /* 0x000000ffff16b224 */ /* 0x000fe200078e0a16 */
[C---:B------:R-:W-:Y:S01]  /*1920*/  SEL R3, R2.reuse, R3, !P6 ;  /* 0x0000000302037207 */ /* 0x040fe20007000000 */
[----:B------:R-:W-:Y:S01]  /*1930*/  @!P0 IMAD.MOV R23, RZ, RZ, -R23 ;  /* 0x000000ffff178224 */ /* 0x000fe200078e0a17 */
[----:B------:R-:W-:Y:S01]  /*1940*/  SEL R5, R2, R5, !P6 ;  /* 0x0000000502057207 */ /* 0x000fe20007000000 */
[----:B------:R-:W-:Y:S01]  /*1950*/  IMAD R144, R4, UR7, RZ ;  /* 0x0000000704907c24 */ /* 0x000fe2000f8e02ff */
[C---:B------:R-:W-:Y:S01]  /*1960*/  SEL R7, R2.reuse, R7, !P6 ;  /* 0x0000000702077207 */ /* 0x040fe20007000000 */
[----:B------:R-:W-:Y:S01]  /*1970*/  IMAD R3, R3, UR7, RZ ;  /* 0x0000000703037c24 */ /* 0x000fe2000f8e02ff */
[C---:B------:R-:W-:Y:S01]  /*1980*/  SEL R6, R2.reuse, R6, !P6 ;  /* 0x0000000602067207 */ /* 0x040fe20007000000 */
[----:B------:R-:W-:Y:S01]  /*1990*/  IMAD R5, R5, UR7, RZ ;  /* 0x0000000705057c24 */ /* 0x000fe2000f8e02ff */
[C---:B------:R-:W-:Y:S01]  /*19a0*/  SEL R8, R2.reuse, R8, !P6 ;  /* 0x0000000802087207 */ /* 0x040fe20007000000 */
[----:B------:R-:W-:Y:S01]  /*19b0*/  IMAD R7, R7, UR7, RZ ;  /* 0x0000000707077c24 */ /* 0x000fe2000f8e02ff */
[----:B------:R-:W-:Y:S01]  /*19c0*/  SEL R19, R2, R19, !P6 ;  /* 0x0000001302137207 */ /* 0x000fe20007000000 */
[----:B------:R-:W-:Y:S01]  /*19d0*/  IMAD R6, R6, UR7, RZ ;  /* 0x0000000706067c24 */ /* 0x000fe2000f8e02ff */
[----:B------:R-:W-:Y:S01]  /*19e0*/  SEL R10, R2, R10, !P6 ;  /* 0x0000000a020a7207 */ /* 0x000fe20007000000 */
[----:B------:R-:W-:Y:S01]  /*19f0*/  IMAD R8, R8, UR7, RZ ;  /* 0x0000000708087c24 */ /* 0x000fe2000f8e02ff */
[C---:B------:R-:W-:Y:S01]  /*1a00*/  SEL R12, R2.reuse, R12, !P6 ;  /* 0x0000000c020c7207 */ /* 0x040fe20007000000 */
[----:B------:R-:W-:Y:S01]  /*1a10*/  IMAD R19, R19, UR7, RZ ;  /* 0x0000000713137c24 */ /* 0x000fe2000f8e02ff */
[----:B------:R-:W-:Y:S01]  /*1a20*/  SEL R14, R2, R14, !P6 ;  /* 0x0000000e020e7207 */ /* 0x000fe20007000000 */
        /* <DEDUP_REMOVED lines=13> */
[----:B------:R-:W-:Y:S01]  /*1b00*/  SHF.R.S32.HI R128, RZ, 0x1f, R144 ;  /* 0x0000001fff807819 */ /* 0x000fe20000011490 */
[----:B------:R-:W-:Y:S01]  /*1b10*/  IMAD R94, R22, UR7, RZ ;  /* 0x00000007165e7c24 */ /* 0x000fe2000f8e02ff */
[----:B------:R-:W-:Y:S01]  /*1b20*/  SHF.R.S32.HI R132, RZ, 0x1f, R3 ;  /* 0x0000001fff847819 */ /* 0x000fe20000011403 */
[----:B------:R-:W-:Y:S01]  /*1b30*/  IMAD R2, R2, UR7, RZ ;  /* 0x0000000702027c24 */ /* 0x000fe2000f8e02ff */
[----:B------:R-:W-:Y:S01]  /*1b40*/  IADD3 R4, P3, R3, UR20, RZ ;  /* 0x0000001403047c10 */ /* 0x000fe2000ff7e0ff */
[----:B------:R-:W-:Y:S01]  /*1b50*/  UIADD3 UR7, UR6, 0x1000, URZ ;  /* 0x0000100006077890 */ /* 0x000fe2000fffe03f */
[----:B------:R-:W-:Y:S01]  /*1b60*/  IADD3 R144, P2, R144, UR20, RZ ;  /* 0x0000001490907c10 */ /* 0x000fe2000ff5e0ff */
[----:B------:R-:W-:Y:S01]  /*1b70*/  IMAD R11, R24, UR8, RZ ;  /* 0x00000008180b7c24 */ /* 0x000fe2000f8e02ff */
[----:B------:R-:W-:Y:S01]  /*1b80*/  SHF.R.S32.HI R124, RZ, 0x1f, R5 ;  /* 0x0000001fff7c7819 */ /* 0x000fe20000011405 */
[----:B------:R-:W-:Y:S01]  /*1b90*/  USHF.R.U32.HI UR10, URZ, 0x4, UR7 ;  /* 0x000000043f0a7899 */ /* 0x000fe20008011607 */
[----:B------:R-:W-:-:S02]  /*1ba0*/  IADD3 R142, P1, R5, UR20, RZ ;  /* 0x00000014058e7c10 */ /* 0x000fc4000ff3e0ff */
[----:B------:R-:W-:Y:S02]  /*1bb0*/  CS2R R24, SRZ ;  /* 0x0000000000187805 */ /* 0x000fe4000001ff00 */
[----:B------:R-:W-:Y:S01]  /*1bc0*/  SHF.R.S32.HI R116, RZ, 0x1f, R7 ;  /* 0x0000001fff747819 */ /* 0x000fe20000011407 */
[----:B------:R-:W-:Y:S01]  /*1bd0*/  USGXT.U32 UR10, UR10, 0xe ;  /* 0x0000000e0a0a789a */ /* 0x000fe20008000000 */
[----:B------:R-:W-:Y:S02]  /*1be0*/  IADD3 R138, P4, R7, UR20, RZ ;  /* 0x00000014078a7c10 */ /* 0x000fe4000ff9e0ff */
[----:B------:R-:W-:Y:S02]  /*1bf0*/  CS2R R34, SRZ ;  /* 0x0000000000227805 */ /* 0x000fe4000001ff00 */
[----:B------:R-:W-:Y:S02]  /*1c00*/  LOP3.LUT R7, R0, 0x1f, RZ, 0xc0, !PT ;  /* 0x0000001f00077812 */ /* 0x000fe400078ec0ff */
[----:B------:R-:W-:-:S02]  /*1c10*/  CS2R R36, SRZ ;  /* 0x0000000000247805 */ /* 0x000fc4000001ff00 */
[----:B------:R-:W-:Y:S02]  /*1c20*/  SHF.R.S32.HI R120, RZ, 0x1f, R6 ;  /* 0x0000001fff787819 */ /* 0x000fe40000011406 */
[----:B------:R-:W-:Y:S02]  /*1c30*/  CS2R R38, SRZ ;  /* 0x0000000000267805 */ /* 0x000fe4000001ff00 */
[----:B------:R-:W-:Y:S01]  /*1c40*/  IADD3 R140, P0, R6, UR20, RZ ;  /* 0x00000014068c7c10 */ /* 0x000fe2000ff1e0ff */
[----:B------:R-:W-:Y:S01]  /*1c50*/  IMAD R5, R7, UR12, RZ ;  /* 0x0000000c07057c24 */ /* 0x000fe2000f8e02ff */
[----:B------:R-:W-:Y:S02]  /*1c60*/  IADD3.X R132, R132, UR21, RZ, P3, !PT ;  /* 0x0000001584847c10 */ /* 0x000fe40009ffe4ff */
[----:B------:R-:W-:Y:S02]  /*1c70*/  CS2R R40, SRZ ;  /* 0x0000000000287805 */ /* 0x000fe4000001ff00 */
[----:B------:R-:W-:-:S02]  /*1c80*/  IADD3.X R128, R128, UR21, RZ, P2, !PT ;  /* 0x0000001580807c10 */ /* 0x000fc400097fe4ff */
[----:B------:R-:W-:Y:S02]  /*1c90*/  CS2R R42, SRZ ;  /* 0x00000000002a7805 */ /* 0x000fe4000001ff00 */
[----:B------:R-:W-:Y:S01]  /*1ca0*/  IADD3.X R124, R124, UR21, RZ, P1, !PT ;  /* 0x000000157c7c7c10 */ /* 0x000fe20008ffe4ff */
[----:B------:R-:W-:Y:S01]  /*1cb0*/  USHF.R.S32.HI UR7, URZ, 0x5, UR5 ;  /* 0x000000053f077899 */ /* 0x000fe20008011405 */
[----:B------:R-:W-:Y:S01]  /*1cc0*/  SHF.R.S32.HI R112, RZ, 0x1f, R8 ;  /* 0x0000001fff707819 */ /* 0x000fe20000011408 */
[----:B------:R-:W-:Y:S01]  /*1cd0*/  UMOV UR8, 0xffffff80 ;  /* 0xffffff8000087882 */ /* 0x000fe20000000000 */
[----:B------:R-:W-:Y:S01]  /*1ce0*/  IADD3 R136, P6, R8, UR20, RZ ;  /* 0x0000001408887c10 */ /* 0x000fe2000ffde0ff */
[----:B------:R-:W-:Y:S01]  /*1cf0*/  IMAD.U32 R8, RZ, RZ, UR11 ;  /* 0x0000000bff087e24 */ /* 0x000fe2000f8e00ff */
[----:B------:R-:W-:Y:S01]  /*1d00*/  SHF.R.S32.HI R108, RZ, 0x1f, R19 ;  /* 0x0000001fff6c7819 */ /* 0x000fe20000011413 */
[----:B------:R-:W-:Y:S01]  /*1d10*/  UMOV UR5, URZ ;  /* 0x0000003f00057c82 */ /* 0x000fe20008000000 */
[----:B------:R-:W-:Y:S01]  /*1d20*/  IADD3 R134, P5, R19, UR20, RZ ;  /* 0x0000001413867c10 */ /* 0x000fe2000ffbe0ff */
[----:B------:R-:W-:Y:S01]  /*1d30*/  UIADD3.64 UR8, UR4, -UR8, URZ ;  /* 0x8000000804087297 */ /* 0x000fe2000fffe03f */
[----:B------:R-:W-:-:S02]  /*1d40*/  SHF.R.S32.HI R96, RZ, 0x1f, R10 ;  /* 0x0000001fff607819 */ /* 0x000fc4000001140a */
[----:B------:R-:W-:Y:S02]  /*1d50*/  IADD3 R130, P3, R10, UR20, RZ ;  /* 0x000000140a827c10 */ /* 0x000fe4000ff7e0ff */
[----:B------:R-:W-:Y:S02]  /*1d60*/  SHF.R.S32.HI R92, RZ, 0x1f, R12 ;  /* 0x0000001fff5c7819 */ /* 0x000fe4000001140c */
[----:B------:R-:W-:Y:S02]  /*1d70*/  IADD3 R126, P2, R12, UR20, RZ ;  /* 0x000000140c7e7c10 */ /* 0x000fe4000ff5e0ff */
[----:B------:R-:W-:Y:S02]  /*1d80*/  SHF.R.S32.HI R88, RZ, 0x1f, R14 ;  /* 0x0000001fff587819 */ /* 0x000fe4000001140e */
[----:B------:R-:W-:Y:S02]  /*1d90*/  IADD3 R122, P1, R14, UR20, RZ ;  /* 0x000000140e7a7c10 */ /* 0x000fe4000ff3e0ff */
[----:B------:R-:W-:-:S02]  /*1da0*/  IADD3.X R116, R116, UR21, RZ, P4, !PT ;  /* 0x0000001574747c10 */ /* 0x000fc4000a7fe4ff */
[----:B------:R-:W-:Y:S02]  /*1db0*/  IADD3.X R120, R120, UR21, RZ, P0, !PT ;  /* 0x0000001578787c10 */ /* 0x000fe400087fe4ff */
[----:B------:R-:W-:Y:S02]  /*1dc0*/  SHF.R.S32.HI R20, RZ, 0x1f, R18 ;  /* 0x0000001fff147819 */ /* 0x000fe40000011412 */
[----:B------:R-:W-:Y:S02]  /*1dd0*/  IADD3 R114, P4, R18, UR20, RZ ;  /* 0x0000001412727c10 */ /* 0x000fe4000ff9e0ff */
[----:B------:R-:W-:Y:S02]  /*1de0*/  SHF.R.S32.HI R22, RZ, 0x1f, R16 ;  /* 0x0000001fff167819 */ /* 0x000fe40000011410 */
[----:B------:R-:W-:Y:S02]  /*1df0*/  IADD3 R118, P0, R16, UR20, RZ ;  /* 0x0000001410767c10 */ /* 0x000fe4000ff1e0ff */
[----:B------:R-:W-:-:S02]  /*1e00*/  SHF.R.S32.HI R18, RZ, 0x1f, R110 ;  /* 0x0000001fff127819 */ /* 0x000fc4000001146e */
[----:B------:R-:W-:Y:S02]  /*1e10*/  IADD3.X R112, R112, UR21, RZ, P6, !PT ;  /* 0x0000001570707c10 */ /* 0x000fe4000b7fe4ff */
[----:B------:R-:W-:Y:S02]  /*1e20*/  IADD3.X R108, R108, UR21, RZ, P5, !PT ;  /* 0x000000156c6c7c10 */ /* 0x000fe4000affe4ff */
[----:B------:R-:W-:Y:S02]  /*1e30*/  SHF.R.S32.HI R14, RZ, 0x1f, R94 ;  /* 0x0000001fff0e7819 */ /* 0x000fe4000001145e */
[----:B------:R-:W-:Y:S02]  /*1e40*/  IADD3.X R96, R96, UR21, RZ, P3, !PT ;  /* 0x0000001560607c10 */ /* 0x000fe40009ffe4ff */
[----:B------:R-:W-:Y:S02]  /*1e50*/  IADD3.X R92, R92, UR21, RZ, P2, !PT ;  /* 0x000000155c5c7c10 */ /* 0x000fe400097fe4ff */
[----:B------:R-:W-:-:S02]  /*1e60*/  IADD3.X R88, R88, UR21, RZ, P1, !PT ;  /* 0x0000001558587c10 */ /* 0x000fc40008ffe4ff */
[----:B------:R-:W-:Y:S02]  /*1e70*/  IADD3 R110, P6, R110, UR20, RZ ;  /* 0x000000146e6e7c10 */ /* 0x000fe4000ffde0ff */
[----:B------:R-:W-:Y:S02]  /*1e80*/  SHF.R.S32.HI R16, RZ, 0x1f, R21 ;  /* 0x0000001fff107819 */ /* 0x000fe40000011415 */
[----:B------:R-:W-:Y:S02]  /*1e90*/  IADD3 R98, P5, R21, UR20, RZ ;  /* 0x0000001415627c10 */ /* 0x000fe4000ffbe0ff */
[----:B------:R-:W-:Y:S02]  /*1ea0*/  IADD3 R94, P3, R94, UR20, RZ ;  /* 0x000000145e5e7c10 */ /* 0x000fe4000ff7e0ff */
[----:B------:R-:W-:Y:S02]  /*1eb0*/  SHF.R.S32.HI R12, RZ, 0x1f, R2 ;  /* 0x0000001fff0c7819 */ /* 0x000fe40000011402 */
[----:B------:R-:W-:Y:S01]  /*1ec0*/  IADD3 R90, P2, R2, UR20, RZ ;  /* 0x00000014025a7c10 */ /* 0x000fe2000ff5e0ff */
[----:B------:R-:W-:Y:S01]  /*1ed0*/  UIMAD UR20, UR18, 0x1e, URZ ;  /* 0x0000001e121478a4 */ /* 0x000fe2000f8e023f */
[----:B------:R-:W-:Y:S01]  /*1ee0*/  IADD3 R10, P1, R11, UR14, RZ ;  /* 0x0000000e0b0a7c10 */ /* 0x000fe2000ff3e0ff */
[----:B------:R-:W-:Y:S01]  /*1ef0*/  UMOV UR14, UR10 ;  /* 0x0000000a000e7c82 */ /* 0x000fe20008000000 */
[----:B------:R-:W-:-:S02]  /*1f00*/  LOP3.LUT R6, R17, 0x10, RZ, 0x3c, !PT ;  /* 0x0000001011067812 */ /* 0x000fc400078e3cff */
[----:B------:R-:W-:Y:S02]  /*1f10*/  SHF.R.S32.HI R3, RZ, 0x1f, R5 ;  /* 0x0000001fff037819 */ /* 0x000fe40000011405 */
[----:B------:R-:W-:Y:S02]  /*1f20*/  LOP3.LUT R2, R9, 0x10, RZ, 0x3c, !PT ;  /* 0x0000001009027812 */ /* 0x000fe400078e3cff */
[----:B------:R-:W-:Y:S02]  /*1f30*/  IADD3.X R22, R22, UR21, RZ, P0, !PT ;  /* 0x0000001516167c10 */ /* 0x000fe400087fe4ff */
[----:B------:R-:W-:Y:S02]  /*1f40*/  IADD3.X R20, R20, UR21, RZ, P4, !PT ;  /* 0x0000001514147c10 */ /* 0x000fe4000a7fe4ff */
[----:B------:R-:W-:Y:S02]  /*1f50*/  IADD3.X R18, R18, UR21, RZ, P6, !PT ;  /* 0x0000001512127c10 */ /* 0x000fe4000b7fe4ff */
[----:B------:R-:W-:-:S02]  /*1f60*/  IADD3.X R16, R16, UR21, RZ, P5, !PT ;  /* 0x0000001510107c10 */ /* 0x000fc4000affe4ff */
[----:B------:R-:W-:Y:S02]  /*1f70*/  IADD3.X R14, R14, UR21, RZ, P3, !PT ;  /* 0x000000150e0e7c10 */ /* 0x000fe40009ffe4ff */
[----:B------:R-:W-:Y:S01]  /*1f80*/  IADD3.X R12, R12, UR21, RZ, P2, !PT ;  /* 0x000000150c0c7c10 */ /* 0x000fe200097fe4ff */
[----:B------:R-:W-:Y:S01]  /*1f90*/  UIMAD UR21, UR18, 0x1d, URZ ;  /* 0x0000001d121578a4 */ /* 0x000fe2000f8e023f */
[----:B------:R-:W-:Y:S01]  /*1fa0*/  LEA.HI.X.SX32 R11, R11, UR15, 0x1, P1 ;  /* 0x0000000f0b0b7c11 */ /* 0x000fe200088f0eff */
[----:B------:R-:W-:-:S10]  /*1fb0*/  UMOV UR15, 0xc0000010 ;  /* 0xc0000010000f7882 */ /* 0x000fd40000000000 */
.L_x_1:
[C---:B------:R-:W-:Y:S01]  /*1fc0*/  ISETP.GT.AND P1, PT, R8.reuse, RZ, PT ;  /* 0x000000ff0800720c */ /* 0x040fe20003f24270 */
[----:B------:R-:W-:Y:S01]  /*1fd0*/  IMAD.U32 R100, RZ, RZ, UR18 ;  /* 0x00000012ff647e24 */ /* 0x000fe2000f8e00ff */
[----:B------:R-:W-:Y:S02]  /*1fe0*/  ISETP.GT.AND P3, PT, R8, 0x1, PT ;  /* 0x000000010800780c */ /* 0x000fe40003f64270 */
[----:B------:R-:W-:Y:S02]  /*1ff0*/  IADD3 R102, P2, R10, UR52, RZ ;  /* 0x000000340a667c10 */ /* 0x000fe4000ff5e0ff */
[----:B------:R-:W-:Y:S02]  /*2000*/  PRMT R127, RZ, 0x7610, R127 ;  /* 0x00007610ff7f7816 */ /* 0x000fe4000000007f */
[----:B------:R-:W-:Y:S02]  /*2010*/  PRMT R123, RZ, 0x7610, R123 ;  /* 0x00007610ff7b7816 */ /* 0x000fe4000000007b */
[----:B------:R-:W-:Y:S01]  /*2020*/  LEA.HI.X.SX32 R103, R100, R11, 0x1, P2 ;  /* 0x0000000b64677211 */ /* 0x000fe200010f0eff */
[----:B------:R-:W-:Y:S01]  /*2030*/  IMAD.U32 R104, RZ, RZ, UR48 ;  /* 0x00000030ff687e24 */ /* 0x000fe2000f8e00ff */
[----:B------:R-:W-:Y:S01]  /*2040*/  ISETP.GT.AND P0, PT, R8, 0x2, PT ;  /* 0x000000020800780c */ /* 0x000fe20003f04270 */
[----:B------:R-:W2:Y:S01]  /*2050*/  @P1 LDG.E.U8 R127, desc[UR16][R10.64] ;  /* 0x000000100a7f1981 */ /* 0x000ea2000c1e1100 */
[----:B------:R-:W-:-:S02]  /*2060*/  IADD3 R100, P1, R10, UR48, RZ ;  /* 0x000000300a647c10 */ /* 0x000fc4000ff3e0ff */
[C---:B------:R-:W-:Y:S01]  /*2070*/  ISETP.GT.AND P4, PT, R8.reuse, 0x4, PT ;  /* 0x000000040800780c */ /* 0x040fe20003f84270 */
[----:B------:R0:W3:Y:S01]  /*2080*/  @P3 LDG.E.U8 R123, desc[UR16][R102.64] ;  /* 0x00000010667b3981 */ /* 0x0000e2000c1e1100 */
[----:B------:R-:W-:Y:S01]  /*2090*/  ISETP.GT.AND P3, PT, R8, 0x3, PT ;  /* 0x000000030800780c */ /* 0x000fe20003f64270 */
[----:B------:R-:W-:Y:S01]  /*20a0*/  IMAD.U32 R150, RZ, RZ, UR47 ;  /* 0x0000002fff967e24 */ /* 0x000fe2000f8e00ff */
[----:B------:R-:W-:Y:S01]  /*20b0*/  LEA.HI.X.SX32 R101, R104, R11, 0x1, P1 ;  /* 0x0000000b68657211 */ /* 0x000fe200008f0eff */
[----:B------:R-:W-:Y:S01]  /*20c0*/  IMAD.U32 R106, RZ, RZ, UR46 ;  /* 0x0000002eff6a7e24 */ /* 0x000fe2000f8e00ff */
[C---:B------:R-:W-:Y:S02]  /*20d0*/  IADD3 R104, P2, R10.reuse, UR47, RZ ;  /* 0x0000002f0a687c10 */ /* 0x040fe4000ff5e0ff */
[----:B------:R-:W-:Y:S02]  /*20e0*/  IADD3 R148, P1, R10, UR46, RZ ;  /* 0x0000002e0a947c10 */ /* 0x000fe4000ff3e0ff */
[----:B------:R-:W-:-:S02]  /*20f0*/  PRMT R99, RZ, 0x7610, R99 ;  /* 0x00007610ff637816 */ /* 0x000fc40000000063 */
[----:B------:R-:W-:Y:S02]  /*2100*/  PRMT R107, RZ, 0x7610, R107 ;  /* 0x00007610ff6b7816 */ /* 0x000fe4000000006b */
[----:B------:R-:W-:Y:S02]  /*2110*/  PRMT R113, RZ, 0x7610, R113 ;  /* 0x00007610ff717816 */ /* 0x000fe40000000071 */
[-C--:B------:R-:W-:Y:S01]  /*2120*/  LEA.HI.X.SX32 R105, R150, R11.reuse, 0x1, P2 ;  /* 0x0000000b96697211 */ /* 0x080fe200010f0eff */
[----:B------:R1:W4:Y:S01]  /*2130*/  @P0 LDG.E.U8 R99, desc[UR16][R100.64] ;  /* 0x0000001064630981 */ /* 0x000322000c1e1100 */
[----:B------:R-:W-:Y:S01]  /*2140*/  LEA.HI.X.SX32 R149, R106, R11, 0x1, P1 ;  /* 0x0000000b6a957211 */ /* 0x000fe200008f0eff */
[----:B------:R-:W-:Y:S01]  /*2150*/  IMAD.U32 R106, RZ, RZ, UR45 ;  /* 0x0000002dff6a7e24 */ /* 0x000fe2000f8e00ff */
[----:B------:R-:W-:Y:S01]  /*2160*/  ISETP.GT.AND P0, PT, R8, 0x5, PT ;  /* 0x000000050800780c */ /* 0x000fe20003f04270 */
[----:B------:R5:W2:Y:S01]  /*2170*/  @P3 LDG.E.U8 R107, desc[UR16][R104.64] ;  /* 0x00000010686b3981 */ /* 0x000aa2000c1e1100 */
[----:B0-----:R-:W-:-:S02]  /*2180*/  IADD3 R102, P1, R10, UR45, RZ ;  /* 0x0000002d0a667c10 */ /* 0x001fc4000ff3e0ff */
[C---:B------:R-:W-:Y:S01]  /*2190*/  ISETP.GT.AND P3, PT, R8.reuse, 0x6, PT ;  /* 0x000000060800780c */ /* 0x040fe20003f64270 */
[----:B------:R0:W3:Y:S01]  /*21a0*/  @P4 LDG.E.U8 R113, desc[UR16][R148.64] ;  /* 0x0000001094714981 */ /* 0x0000e2000c1e1100 */
[----:B------:R-:W-:Y:S01]  /*21b0*/  ISETP.GT.AND P4, PT, R8, 0x7, PT ;  /* 0x000000070800780c */ /* 0x000fe20003f84270 */
[----:B------:R-:W-:Y:S01]  /*21c0*/  IMAD.U32 R152, RZ, RZ, UR44 ;  /* 0x0000002cff987e24 */ /* 0x000fe2000f8e00ff */
[----:B------:R-:W-:Y:S01]  /*21d0*/  LEA.HI.X.SX32 R103, R106, R11, 0x1, P1 ;  /* 0x0000000b6a677211 */ /* 0x000fe200008f0eff */
[----:B------:R-:W-:Y:S01]  /*21e0*/  IMAD.U32 R150, RZ, RZ, UR43 ;  /* 0x0000002bff967e24 */ /* 0x000fe2000f8e00ff */
[C---:B-1----:R-:W-:Y:S02]  /*21f0*/  IADD3 R100, P2, R10.reuse, UR44, RZ ;  /* 0x0000002c0a647c10 */ /* 0x042fe4000ff5e0ff */
[----:B-----5:R-:W-:Y:S02]  /*2200*/  IADD3 R104, P1, R10, UR43, RZ ;  /* 0x0000002b0a687c10 */ /* 0x020fe4000ff3e0ff */
[----:B------:R-:W-:-:S02]  /*2210*/  PRMT R106, RZ, 0x7610, R106 ;  /* 0x00007610ff6a7816 */ /* 0x000fc4000000006a */
[----:B------:R-:W-:Y:S02]  /*2220*/  PRMT R137, RZ, 0x7610, R137 ;  /* 0x00007610ff897816 */ /* 0x000fe40000000089 */
[----:B------:R-:W-:Y:S02]  /*2230*/  PRMT R164, RZ, 0x7610, R164 ;  /* 0x00007610ffa47816 */ /* 0x000fe400000000a4 */
[-C--:B------:R-:W-:Y:S01]  /*2240*/  LEA.HI.X.SX32 R101, R152, R11.reuse, 0x1, P2 ;  /* 0x0000000b98657211 */ /* 0x080fe200010f0eff */
[----:B------:R1:W5:Y:S01]  /*2250*/  @P0 LDG.E.U8 R106, desc[UR16][R102.64] ;  /* 0x00000010666a0981 */ /* 0x000362000c1e1100 */
[----:B------:R-:W-:Y:S01]  /*2260*/  LEA.HI.X.SX32 R105, R150, R11, 0x1, P1 ;  /* 0x0000000b96697211 */ /* 0x000fe200008f0eff */
[----:B------:R-:W-:Y:S01]  /*2270*/  IMAD.U32 R150, RZ, RZ, UR42 ;  /* 0x0000002aff967e24 */ /* 0x000fe2000f8e00ff */
[----:B------:R-:W-:Y:S01]  /*2280*/  ISETP.GT.AND P0, PT, R8, 0x8, PT ;  /* 0x000000080800780c */ /* 0x000fe20003f04270 */
[----:B------:R1:W3:Y:S01]  /*2290*/  @P3 LDG.E.U8 R137, desc[UR16][R100.64] ;  /* 0x0000001064893981 */ /* 0x0002e2000c1e1100 */
        /* <DEDUP_REMOVED lines=8> */
[----:B------:R-:W-:Y:S02]  /*2320*/  IADD3 R100, P1, R10, UR40, RZ ;  /* 0x000000280a647c10 */ /* 0x000fe4000ff3e0ff */
[----:B------:R-:W-:-:S02]  /*2330*/  PRMT R125, RZ, 0x7610, R125 ;  /* 0x00007610ff7d7816 */ /* 0x000fc4000000007d */
[----:B------:R-:W-:Y:S02]  /*2340*/  PRMT R163, RZ, 0x7610, R163 ;  /* 0x00007610ffa37816 */ /* 0x000fe400000000a3 */
[----:B------:R-:W-:Y:S02]  /*2350*/  PRMT R135, RZ, 0x7610, R135 ;  /* 0x00007610ff877816 */ /* 0x000fe40000000087 */
[-C--:B------:R-:W-:Y:S01]  /*2360*/  LEA.HI.X.SX32 R103, R152, R11.reuse, 0x1, P2 ;  /* 0x0000000b98677211 */ /* 0x080fe200010f0eff */
[----:B------:R1:W3:Y:S01]  /*2370*/  @P0 LDG.E.U8 R125, desc[UR16][R148.64] ;  /* 0x00000010947d0981 */ /* 0x0002e2000c1e1100 */
        /* <DEDUP_REMOVED lines=80> */
[----:B-1----:R-:W-:Y:S01]  /*2880*/  IMAD.U32 R148, RZ, RZ, UR25 ;  /* 0x00000019ff947e24 */ /* 0x002fe2000f8e00ff */
[----:B------:R-:W-:Y:S01]  /*2890*/  LEA.HI.X.SX32 R105, R150, R11, 0x1, P1 ;  /* 0x0000000b96697211 */ /* 0x000fe200008f0eff */
[----:B------:R-:W-:Y:S01]  /*28a0*/  IMAD.U32 R150, RZ, RZ, UR26 ;  /* 0x0000001aff967e24 */ /* 0x000fe2000f8e00ff */
[----:B------:R-:W-:Y:S02]  /*28b0*/  PRMT R149, RZ, 0x7610, R149 ;  /* 0x00007610ff957816 */ /* 0x000fe40000000095 */
[C---:B------:R-:W-:Y:S02]  /*28c0*/  IADD3 R102, P2, R10.reuse, UR26, RZ ;  /* 0x0000001a0a667c10 */ /* 0x040fe4000ff5e0ff */
[----:B0-----:R-:W-:-:S02]  /*28d0*/  IADD3 R100, P1, R10, UR25, RZ ;  /* 0x000000190a647c10 */ /* 0x001fc4000ff3e0ff */
[----:B------:R0:W3:Y:S01]  /*28e0*/  @P0 LDG.E.U8 R149, desc[UR16][R104.64] ;  /* 0x0000001068950981 */ /* 0x0000e2000c1e1100 */
[----:B------:R-:W-:Y:S02]  /*28f0*/  PRMT R129, RZ, 0x7610, R129 ;  /* 0x00007610ff817816 */ /* 0x000fe40000000081 */
[----:B------:R-:W-:Y:S02]  /*2900*/  PRMT R147, RZ, 0x7610, R147 ;  /* 0x00007610ff937816 */ /* 0x000fe40000000093 */
[-C--:B------:R-:W-:Y:S02]  /*2910*/  LEA.HI.X.SX32 R103, R150, R11.reuse, 0x1, P2 ;  /* 0x0000000b96677211 */ /* 0x080fe400010f0eff */
        /* <DEDUP_REMOVED lines=11> */
[----:B------:R-:W-:Y:S02]  /*29d0*/  PRMT R139, RZ, 0x7610, R139 ;  /* 0x00007610ff8b7816 */ /* 0x000fe4000000008b */
[C---:B-1----:R-:W-:Y:S02]  /*29e0*/  IADD3 R102, P2, R10.reuse, UR23, RZ ;  /* 0x000000170a667c10 */ /* 0x042fe4000ff5e0ff */
        /* <DEDUP_REMOVED lines=23> */
[----:B------:R-:W-:Y:S02]  /*2b60*/  LEA.HI.X.SX32 R101, R148, R11, 0x1, P1 ;  /* 0x0000000b94657211 */ /* 0x000fe400008f0eff */
[----:B------:R-:W-:Y:S01]  /*2b70*/  ISETP.GE.AND P0, PT, R7, R8, PT ;  /* 0x000000080700720c */ /* 0x000fe20003f06270 */
[----:B------:R1:W3:Y:S01]  /*2b80*/  @P3 LDG.E.U8 R111, desc[UR16][R102.64] ;  /* 0x00000010666f3981 */ /* 0x0002e2000c1e1100 */
[----:B0-----:R-:W-:-:S03]  /*2b90*/  IADD3 R104, P1, R5, R144, RZ ;  /* 0x0000009005687210 */ /* 0x001fc60007f3e0ff */
[----:B------:R0:W3:Y:S01]  /*2ba0*/  @P4 LDG.E.U8 R141, desc[UR16][R100.64] ;  /* 0x00000010648d4981 */ /* 0x0000e2000c1e1100 */
[----:B------:R-:W-:Y:S01]  /*2bb0*/  PRMT R148, RZ, 0x7610, R148 ;  /* 0x00007610ff947816 */ /* 0x000fe20000000094 */
[----:B------:R-:W-:Y:S01]  /*2bc0*/  IMAD.X R105, R3, 0x1, R128, P1 ;  /* 0x0000000103697824 */ /* 0x000fe200008e0680 */
[----:B------:R-:W-:Y:S01]  /*2bd0*/  PRMT R19, RZ, 0x7610, R19 ;  /* 0x00007610ff137816 */ /* 0x000fe20000000013 */
[----:B------:R-:W-:Y:S01]  /*2be0*/  BAR.SYNC.DEFER_BLOCKING 0x0 ;  /* 0x0000000000007b1d */ /* 0x000fe20000010000 */
[C---:B-1----:R-:W-:Y:S02]  /*2bf0*/  IADD3 R102, P2, R5.reuse, R142, RZ ;  /* 0x0000008e05667210 */ /* 0x042fe40007f5e0ff */
[----:B0-----:R-:W-:-:S03]  /*2c00*/  IADD3 R100, P1, R5, R140, RZ ;  /* 0x0000008c05647210 */ /* 0x001fc60007f3e0ff */
[C---:B------:R-:W-:Y:S02]  /*2c10*/  IMAD.X R103, R3.reuse, 0x1, R124, P2 ;  /* 0x0000000103677824 */ /* 0x040fe400010e067c */
[----:B------:R-:W-:Y:S01]  /*2c20*/  IMAD.X R101, R3, 0x1, R120, P1 ;  /* 0x0000000103657824 */ /* 0x000fe200008e0678 */
[----:B------:R-:W-:Y:S01]  /*2c30*/  PRMT R150, RZ, 0x7610, R150 ;  /* 0x00007610ff967816 */ /* 0x000fe20000000096 */
[----:B------:R0:W3:Y:S04]  /*2c40*/  @!P0 LDG.E.U8 R148, desc[UR16][R104.64] ;  /* 0x0000001068948981 */ /* 0x0000e8000c1e1100 */
[----:B------:R1:W3:Y:S01]  /*2c50*/  @!P0 LDG.E.U8 R19, desc[UR16][R102.64] ;  /* 0x0000001066138981 */ /* 0x0002e2000c1e1100 */
[----:B------:R-:W-:-:S03]  /*2c60*/  PRMT R152, RZ, 0x7610, R152 ;  /* 0x00007610ff987816 */ /* 0x000fc60000000098 */
[----:B------:R1:W3:Y:S01]  /*2c70*/  @!P0 LDG.E.U8 R150, desc[UR16][R100.64] ;  /* 0x0000001064968981 */ /* 0x0002e2000c1e1100 */
[----:B0-----:R-:W-:-:S05]  /*2c80*/  IADD3 R104, P1, R5, R138, RZ ;  /* 0x0000008a05687210 */ /* 0x001fca0007f3e0ff */
[----:B------:R-:W-:Y:S01]  /*2c90*/  IMAD.X R105, R3, 0x1, R116, P1 ;  /* 0x0000000103697824 */ /* 0x000fe200008e0674 */
[----:B-1----:R-:W-:-:S05]  /*2ca0*/  IADD3 R102, P1, R5, R136, RZ ;  /* 0x0000008805667210 */ /* 0x002fca0007f3e0ff */
[----:B------:R-:W-:Y:S01]  /*2cb0*/  IMAD.X R103, R3, 0x1, R112, P1 ;  /* 0x0000000103677824 */ /* 0x000fe200008e0670 */
[----:B------:R-:W-:Y:S02]  /*2cc0*/  IADD3 R100, P1, R5, R134, RZ ;  /* 0x0000008605647210 */ /* 0x000fe40007f3e0ff */
[----:B------:R-:W-:Y:S02]  /*2cd0*/  PRMT R21, RZ, 0x7610, R21 ;  /* 0x00007610ff157816 */ /* 0x000fe40000000015 */
[----:B------:R0:W3:Y:S01]  /*2ce0*/  @!P0 LDG.E.U8 R152, desc[UR16][R102.64] ;  /* 0x0000001066988981 */ /* 0x0000e2000c1e1100 */
[----:B------:R-:W-:Y:S01]  /*2cf0*/  IMAD.X R101, R3, 0x1, R108, P1 ;  /* 0x0000000103657824 */ /* 0x000fe200008e066c */
[----:B------:R-:W-:Y:S02]  /*2d00*/  PRMT R23, RZ, 0x7610, R23 ;  /* 0x00007610ff177816 */ /* 0x000fe40000000017 */
[----:B------:R1:W3:Y:S04]  /*2d10*/  @!P0 LDG.E.U8 R21, desc[UR16][R104.64] ;  /* 0x0000001068158981 */ /* 0x0002e8000c1e1100 */
[----:B------:R1:W3:Y:S01]  /*2d20*/  @!P0 LDG.E.U8 R23, desc[UR16][R100.64] ;  /* 0x0000001064178981 */ /* 0x0002e2000c1e1100 */
[----:B0-----:R-:W-:-:S05]  /*2d30*/  IADD3 R102, P1, R5, R130, RZ ;  /* 0x0000008205667210 */ /* 0x001fca0007f3e0ff */
[----:B------:R-:W-:Y:S01]  /*2d40*/  IMAD.X R103, R3, 0x1, R96, P1 ;  /* 0x0000000103677824 */ /* 0x000fe200008e0660 */
[----:B-1----:R-:W-:-:S05]  /*2d50*/  IADD3 R104, P1, R5, R126, RZ ;  /* 0x0000007e05687210 */ /* 0x002fca0007f3e0ff */
[----:B------:R-:W-:Y:S01]  /*2d60*/  IMAD.X R105, R3, 0x1, R92, P1 ;  /* 0x0000000103697824 */ /* 0x000fe200008e065c */
[----:B------:R-:W-:Y:S02]  /*2d70*/  IADD3 R100, P1, R5, R122, RZ ;  /* 0x0000007a05647210 */ /* 0x000fe40007f3e0ff */
[----:B------:R-:W-:-:S03]  /*2d80*/  PRMT R156, RZ, 0x7610, R156 ;  /* 0x00007610ff9c7816 */ /* 0x000fc6000000009c */
[----:B------:R-:W-:Y:S01]  /*2d90*/  IMAD.X R101, R3, 0x1, R88, P1 ;  /* 0x0000000103657824 */ /* 0x000fe200008e0658 */
[----:B------:R-:W-:-:S04]  /*2da0*/  PRMT R154, RZ, 0x7610, R154 ;  /* 0x00007610ff9a7816 */ /* 0x000fc8000000009a */
[----:B------:R0:W3:Y:S01]  /*2db0*/  @!P0 LDG.E.U8 R156, desc[UR16][R100.64] ;  /* 0x00000010649c8981 */ /* 0x0000e2000c1e1100 */
[----:B------:R-:W-:-:S03]  /*2dc0*/  PRMT R89, RZ, 0x7610, R89 ;  /* 0x00007610ff597816 */ /* 0x000fc60000000059 */
[----:B------:R1:W3:Y:S01]  /*2dd0*/  @!P0 LDG.E.U8 R154, desc[UR16][R102.64] ;  /* 0x00000010669a8981 */ /* 0x0002e2000c1e1100 */
[----:B------:R-:W-:-:S03]  /*2de0*/  PRMT R91, RZ, 0x7610, R91 ;  /* 0x00007610ff5b7816 */ /* 0x000fc6000000005b */
[----:B------:R4:W3:Y:S01]  /*2df0*/  @!P0 LDG.E.U8 R89, desc[UR16][R104.64] ;  /* 0x0000001068598981 */ /* 0x0008e2000c1e1100 */
[----:B0-----:R-:W-:-:S05]  /*2e00*/  IADD3 R100, P1, R5, R118, RZ ;  /* 0x0000007605647210 */ /* 0x001fca0007f3e0ff */
[----:B------:R-:W-:Y:S01]  /*2e10*/  IMAD.X R101, R3, 0x1, R22, P1 ;  /* 0x0000000103657824 */ /* 0x000fe200008e0616 */
[----:B-1----:R-:W-:-:S04]  /*2e20*/  IADD3 R102, P1, R5, R114, RZ ;  /* 0x0000007205667210 */ /* 0x002fc80007f3e0ff */
[----:B------:R0:W3:Y:S01]  /*2e30*/  @!P0 LDG.E.U8 R91, desc[UR16][R100.64] ;  /* 0x00000010645b8981 */ /* 0x0000e2000c1e1100 */
[----:B------:R-:W-:Y:S01]  /*2e40*/  IMAD.X R103, R3, 0x1, R20, P1 ;  /* 0x0000000103677824 */ /* 0x000fe200008e0614 */
[----:B----4-:R-:W-:-:S05]  /*2e50*/  IADD3 R104, P1, R5, R110, RZ ;  /* 0x0000006e05687210 */ /* 0x010fca0007f3e0ff */
[----:B------:R-:W-:Y:S01]  /*2e60*/  IMAD.X R105, R3, 0x1, R18, P1 ;  /* 0x0000000103697824 */ /* 0x000fe200008e0612 */
[----:B0-----:R-:W-:Y:S02]  /*2e70*/  IADD3 R100, P1, R5, R98, RZ ;  /* 0x0000006205647210 */ /* 0x001fe40007f3e0ff */
[----:B------:R-:W-:-:S03]  /*2e80*/  PRMT R160, RZ, 0x7610, R160 ;  /* 0x00007610ffa07816 */ /* 0x000fc600000000a0 */
[----:B------:R-:W-:Y:S01]  /*2e90*/  IMAD.X R101, R3, 0x1, R16, P1 ;  /* 0x0000000103657824 */ /* 0x000fe200008e0610 */
[----:B------:R-:W-:-:S04]  /*2ea0*/  PRMT R158, RZ, 0x7610, R158 ;  /* 0x00007610ff9e7816 */ /* 0x000fc8000000009e */
[----:B------:R0:W4:Y:S01]  /*2eb0*/  @!P0 LDG.E.U8 R160, desc[UR16][R100.64] ;  /* 0x0000001064a08981 */ /* 0x000122000c1e1100 */
[----:B------:R-:W-:-:S03]  /*2ec0*/  PRMT R93, RZ, 0x7610, R93 ;  /* 0x00007610ff5d7816 */ /* 0x000fc6000000005d */
[----:B------:R1:W4:Y:S04]  /*2ed0*/  @!P0 LDG.E.U8 R158, desc[UR16][R102.64] ;  /* 0x00000010669e8981 */ /* 0x000328000c1e1100 */
[----:B------:R2:W4:Y:S01]  /*2ee0*/  @!P0 LDG.E.U8 R93, desc[UR16][R104.64] ;  /* 0x00000010685d8981 */ /* 0x000522000c1e1100 */
[----:B0-----:R-:W-:-:S05]  /*2ef0*/  IADD3 R100, P1, R5, R94, RZ ;  /* 0x0000005e05647210 */ /* 0x001fca0007f3e0ff */
[----:B------:R-:W-:Y:S01]  /*2f00*/  IMAD.X R101, R3, 0x1, R14, P1 ;  /* 0x0000000103657824 */ /* 0x000fe200008e060e */
[----:B-1----:R-:W-:-:S05]  /*2f10*/  IADD3 R102, P1, R5, R90, RZ ;  /* 0x0000005a05667210 */ /* 0x002fca0007f3e0ff */
[----:B------:R-:W-:Y:S01]  /*2f20*/  IMAD.X R103, R3, 0x1, R12, P1 ;  /* 0x0000000103677824 */ /* 0x000fe200008e060c */
[----:B--2---:R-:W-:Y:S02]  /*2f30*/  IADD3 R104, P1, R5, R4, RZ ;  /* 0x0000000405687210 */ /* 0x004fe40007f3e0ff */
[----:B------:R-:W-:Y:S02]  /*2f40*/  PRMT R162, RZ, 0x7610, R162 ;  /* 0x00007610ffa27816 */ /* 0x000fe400000000a2 */
[----:B------:R-:W-:Y:S01]  /*2f50*/  PRMT R95, RZ, 0x7610, R95 ;  /* 0x00007610ff5f7816 */ /* 0x000fe2000000005f */
[----:B------:R-:W-:Y:S01]  /*2f60*/  IMAD.X R105, R3, 0x1, R132, P1 ;  /* 0x0000000103697824 */ /* 0x000fe200008e0684 */
[----:B------:R-:W-:Y:S02]  /*2f70*/  PRMT R97, RZ, 0x7610, R97 ;  /* 0x00007610ff617816 */ /* 0x000fe40000000061 */
[----:B------:R-:W2:Y:S04]  /*2f80*/  @!P0 LDG.E.U8 R162, desc[UR16][R102.64] ;  /* 0x0000001066a28981 */ /* 0x000ea8000c1e1100 */
[----:B------:R3:W2:Y:S04]  /*2f90*/  @!P0 LDG.E.U8 R95, desc[UR16][R100.64] ;  /* 0x00000010645f8981 */ /* 0x0006a8000c1e1100 */
[----:B------:R0:W2:Y:S01]  /*2fa0*/  @!P0 LDG.E.U8 R97, desc[UR16][R104.64] ;  /* 0x0000001068618981 */ /* 0x0000a2000c1e1100 */
[----:B------:R-:W-:-:S02]  /*2fb0*/  LOP3.LUT R99, R99, 0xffff, RZ, 0xc0, !PT ;  /* 0x0000ffff63637812 */ /* 0x000fc400078ec0ff */
[----:B------:R-:W-:Y:S02]  /*2fc0*/  LOP3.LUT R107, R107, 0xffff, RZ, 0xc0, !PT ;  /* 0x0000ffff6b6b7812 */ /* 0x000fe400078ec0ff */
[----:B-----5:R-:W-:Y:S02]  /*2fd0*/  LOP3.LUT R106, R106, 0xffff, RZ, 0xc0, !PT ;  /* 0x0000ffff6a6a7812 */ /* 0x020fe400078ec0ff */
[----:B---3--:R-:W-:Y:S02]  /*2fe0*/  LOP3.LUT R101, R113, 0xffff, RZ, 0xc0, !PT ;  /* 0x0000ffff71657812 */ /* 0x008fe400078ec0ff */
[----:B------:R-:W-:Y:S02]  /*2ff0*/  PRMT R100, R99, 0x3340, R107 ;  /* 0x0000334063647816 */ /* 0x000fe4000000006b */
[----:B------:R-:W-:Y:S02]  /*3000*/  PRMT R101, R101, 0x3340, R106 ;  /* 0x0000334065657816 */ /* 0x000fe4000000006a */
[----:B------:R-:W-:-:S02]  /*3010*/  LOP3.LUT R99, R125, 0xffff, RZ, 0xc0, !PT ;  /* 0x0000ffff7d637812 */ /* 0x000fc400078ec0ff */
[----:B0-----:R-:W-:Y:S02]  /*3020*/  LOP3.LUT R104, R163, 0xffff, RZ, 0xc0, !PT ;  /* 0x0000ffffa3687812 */ /* 0x001fe400078ec0ff */
[----:B------:R-:W-:Y:S02]  /*3030*/  LOP3.LUT R135, R135, 0xffff, RZ, 0xc0, !PT ;  /* 0x0000ffff87877812 */ /* 0x000fe400078ec0ff */
[----:B------:R-:W-:Y:S02]  /*3040*/  LOP3.LUT R106, R161, 0xffff, RZ, 0xc0, !PT ;  /* 0x0000ffffa16a7812 */ /* 0x000fe400078ec0ff */
[----:B------:R-:W-:Y:S02]  /*3050*/  PRMT R99, R99, 0x3340, R104 ;  /* 0x0000334063637816 */ /* 0x000fe40000000068 */
[----:B------:R-:W-:Y:S02]  /*3060*/  PRMT R104, R135, 0x3340, R106 ;  /* 0x0000334087687816 */ /* 0x000fe4000000006a */
[----:B------:R-:W-:-:S02]  /*3070*/  LOP3.LUT R102, R164, 0xffff, RZ, 0xc0, !PT ;  /* 0x0000ffffa4667812 */ /* 0x000fc400078ec0ff */
[----:B------:R-:W-:Y:S02]  /*3080*/  LOP3.LUT R103, R119, 0xffff, RZ, 0xc0, !PT ;  /* 0x0000ffff77677812 */ /* 0x000fe400078ec0ff */
[----:B------:R-:W-:Y:S02]  /*3090*/  LOP3.LUT R106, R159, 0xffff, RZ, 0xc0, !PT ;  /* 0x0000ffff9f6a7812 */ /* 0x000fe400078ec0ff */
[----:B------:R-:W-:Y:S02]  /*30a0*/  LOP3.LUT R133, R133, 0xffff, RZ, 0xc0, !PT ;  /* 0x0000ffff85857812 */ /* 0x000fe400078ec0ff */
[----:B------:R-:W-:Y:S02]  /*30b0*/  LOP3.LUT R164, R157, 0xffff, RZ, 0xc0, !PT ;  /* 0x0000ffff9da47812 */ /* 0x000fe400078ec0ff */
[----:B------:R-:W-:Y:S02]  /*30c0*/  PRMT R103, R103, 0x3340, R106 ;  /* 0x0000334067677816 */ /* 0x000fe4000000006a */
[----:B------:R-:W-:-:S02]  /*30d0*/  LOP3.LUT R137, R137, 0xffff, RZ, 0xc0, !PT ;  /* 0x0000ffff89897812 */ /* 0x000fc400078ec0ff */
[----:B------:R-:W-:Y:S02]  /*30e0*/  PRMT R106, R133, 0x3340, R164 ;  /* 0x00003340856a7816 */ /* 0x000fe400000000a4 */
[----:B------:R-:W-:Y:S02]  /*30f0*/  LOP3.LUT R105, R121, 0xffff, RZ, 0xc0, !PT ;  /* 0x0000ffff79697812 */ /* 0x000fe400078ec0ff */
[----:B------:R-:W-:Y:S02]  /*3100*/  LOP3.LUT R164, R155, 0xffff, RZ, 0xc0, !PT ;  /* 0x0000ffff9ba47812 */ /* 0x000fe400078ec0ff */
[----:B------:R-:W-:Y:S02]  /*3110*/  LOP3.LUT R131, R131, 0xffff, RZ, 0xc0, !PT ;  /* 0x0000ffff83837812 */ /* 0x000fe400078ec0ff */
[----:B------:R-:W-:Y:S02]  /*3120*/  LOP3.LUT R153, R153, 0xffff, RZ, 0xc0, !PT ;  /* 0x0000ffff99997812 */ /* 0x000fe400078ec0ff */
[----:B------:R-:W-:-:S02]  /*3130*/  LOP3.LUT R127, R127, 0xffff, RZ, 0xc0, !PT ;  /* 0x0000ffff7f7f7812 */ /* 0x000fc400078ec0ff */
[----:B------:R-:W-:Y:S02]  /*3140*/  LOP3.LUT R123, R123, 0xffff, RZ, 0xc0, !PT ;  /* 0x0000ffff7b7b7812 */ /* 0x000fe400078ec0ff */
[----:B------:R-:W-:Y:S02]  /*3150*/  LOP3.LUT R107, R115, 0xffff, RZ, 0xc0, !PT ;  /* 0x0000ffff736b7812 */ /* 0x000fe400078ec0ff */
[----:B------:R-:W-:Y:S02]  /*3160*/  PRMT R102, R137, 0x3340, R102 ;  /* 0x0000334089667816 */ /* 0x000fe40000000066 */
[----:B------:R-:W-:Y:S02]  /*3170*/  LOP3.LUT R151, R151, 0xffff, RZ, 0xc0, !PT ;  /* 0x0000ffff97977812 */ /* 0x000fe400078ec0ff */
[----:B------:R-:W-:Y:S02]  /*3180*/  PRMT R105, R105, 0x3340, R164 ;  /* 0x0000334069697816 */ /* 0x000fe400000000a4 */
[----:B------:R-:W-:-:S02]  /*3190*/  LOP3.LUT R109, R109, 0xffff, RZ, 0xc0, !PT ;  /* 0x0000ffff6d6d7812 */ /* 0x000fc400078ec0ff */
[----:B------:R-:W-:Y:S02]  /*31a0*/  PRMT R164, R131, 0x3340, R153 ;  /* 0x0000334083a47816 */ /* 0x000fe40000000099 */
[----:B------:R-:W-:Y:S02]  /*31b0*/  PRMT R107, R107, 0x3340, R151 ;  /* 0x000033406b6b7816 */ /* 0x000fe40000000097 */
[----:B------:R-:W-:Y:S02]  /*31c0*/  PRMT R123, R127, 0x3340, R123 ;  /* 0x000033407f7b7816 */ /* 0x000fe4000000007b */
[----:B------:R-:W-:Y:S02]  /*31d0*/  LOP3.LUT R149, R149, 0xffff, RZ, 0xc0, !PT ;  /* 0x0000ffff95957812 */ /* 0x000fe400078ec0ff */
[----:B------:R-:W-:Y:S02]  /*31e0*/  PRMT R101, R101, 0x5410, R102 ;  /* 0x0000541065657816 */ /* 0x000fe40000000066 */
[----:B------:R-:W-:-:S02]  /*31f0*/  PRMT R109, R109, 0x3340, R149 ;  /* 0x000033406d6d7816 */ /* 0x000fc40000000095 */
[----:B------:R-:W-:Y:S02]  /*3200*/  LOP3.LUT R129, R129, 0xffff, RZ, 0xc0, !PT ;  /* 0x0000ffff81817812 */ /* 0x000fe400078ec0ff */
[----:B------:R-:W-:Y:S02]  /*3210*/  LOP3.LUT R147, R147, 0xffff, RZ, 0xc0, !PT ;  /* 0x0000ffff93937812 */ /* 0x000fe400078ec0ff */
[----:B------:R-:W-:Y:S02]  /*3220*/  PRMT R102, R99, 0x5410, R104 ;  /* 0x0000541063667816 */ /* 0x000fe40000000068 */
[----:B------:R-:W-:Y:S02]  /*3230*/  PRMT R129, R129, 0x3340, R147 ;  /* 0x0000334081817816 */ /* 0x000fe40000000093 */
[----:B------:R-:W-:Y:S02]  /*3240*/  LOP3.LUT R139, R139, 0xffff, RZ, 0xc0, !PT ;  /* 0x0000ffff8b8b7812 */ /* 0x000fe400078ec0ff */
[----:B------:R-:W-:-:S02]  /*3250*/  PRMT R104, R105, 0x5410, R164 ;  /* 0x0000541069687816 */ /* 0x000fc400000000a4 */
[----:B------:R-:W-:Y:S02]  /*3260*/  LOP3.LUT R145, R145, 0xffff, RZ, 0xc0, !PT ;  /* 0x0000ffff91917812 */ /* 0x000fe400078ec0ff */
[----:B------:R-:W-:Y:S02]  /*3270*/  LOP3.LUT R117, R117, 0xffff, RZ, 0xc0, !PT ;  /* 0x0000ffff75757812 */ /* 0x000fe400078ec0ff */
[----:B------:R-:W-:Y:S02]  /*3280*/  PRMT R139, R139, 0x3340, R145 ;  /* 0x000033408b8b7816 */ /* 0x000fe40000000091 */
[----:B------:R-:W-:Y:S02]  /*3290*/  PRMT R103, R103, 0x5410, R106 ;  /* 0x0000541067677816 */ /* 0x000fe4000000006a */
[----:B------:R-:W-:-:S04]  /*32a0*/  LOP3.LUT R143, R143, 0xffff, RZ, 0xc0, !PT ;  /* 0x0000ffff8f8f7812 */ /* 0x000fc800078ec0ff */
[----:B------:R-:W-:Y:S02]  /*32b0*/  PRMT R117, R117, 0x3340, R143 ;  /* 0x0000334075757816 */ /* 0x000fe4000000008f */
[----:B------:R-:W-:Y:S02]  /*32c0*/  LOP3.LUT R111, R111, 0xffff, RZ, 0xc0, !PT ;  /* 0x0000ffff6f6f7812 */ /* 0x000fe400078ec0ff */
[----:B------:R-:W-:-:S04]  /*32d0*/  LOP3.LUT R141, R141, 0xffff, RZ, 0xc0, !PT ;  /* 0x0000ffff8d8d7812 */ /* 0x000fc800078ec0ff */
[----:B------:R-:W-:Y:S02]  /*32e0*/  PRMT R111, R111, 0x3340, R141 ;  /* 0x000033406f6f7816 */ /* 0x000fe4000000008d */
[----:B------:R-:W-:Y:S02]  /*32f0*/  PRMT R105, R107, 0x5410, R109 ;  /* 0x000054106b697816 */ /* 0x000fe4000000006d */
[----:B------:R-:W-:Y:S02]  /*3300*/  PRMT R100, R123, 0x5410, R100 ;  /* 0x000054107b647816 */ /* 0x000fe40000000064 */
[----:B------:R-:W-:Y:S02]  /*3310*/  PRMT R106, R129, 0x5410, R139 ;  /* 0x00005410816a7816 */ /* 0x000fe4000000008b */
[----:B------:R-:W-:Y:S01]  /*3320*/  PRMT R107, R117, 0x5410, R111 ;  /* 0x00005410756b7816 */ /* 0x000fe2000000006f */
[----:B------:R0:W-:Y:S04]  /*3330*/  STS.128 [R9+UR6], R100 ;  /* 0x0000006409007988 */ /* 0x0001e80008000c06 */
[----:B------:R1:W-:Y:S04]  /*3340*/  STS.128 [R2+UR6], R104 ;  /* 0x0000006802007988 */ /* 0x0003e80008000c06 */
[----:B------:R1:W-:Y:S04]  /*3350*/  STS.U8 [R17+UR6+0x1700], R148 ;  /* 0x0017009411007988 */ /* 0x0003e80008000006 */
[----:B------:R1:W-:Y:S04]  /*3360*/  STS.U8 [R17+UR6+0x1600], R150 ;  /* 0x0016009611007988 */ /* 0x0003e80008000006 */
[----:B------:R1:W-:Y:S04]  /*3370*/  STS.U8 [R17+UR6+0x1500], R152 ;  /* 0x0015009811007988 */ /* 0x0003e80008000006 */
[----:B------:R1:W-:Y:S04]  /*3380*/  STS.U8 [R17+UR6+0x1300], R156 ;  /* 0x0013009c11007988 */ /* 0x0003e80008000006 */
[----:B------:R1:W-:Y:S04]  /*3390*/  STS.U8 [R17+UR6+0x1400], R154 ;  /* 0x0014009a11007988 */ /* 0x0003e80008000006 */
[----:B----4-:R1:W-:Y:S04]  /*33a0*/  STS.U8 [R17+UR6+0x1100], R160 ;  /* 0x001100a011007988 */ /* 0x0103e80008000006 */
[----:B------:R1:W-:Y:S04]  /*33b0*/  STS.U8 [R17+UR6+0x1200], R158 ;  /* 0x0012009e11007988 */ /* 0x0003e80008000006 */
[----:B--2---:R1:W-:Y:S04]  /*33c0*/  STS.U8 [R17+UR6+0x1000], R162 ;  /* 0x001000a211007988 */ /* 0x0043e80008000006 */
[----:B------:R1:W-:Y:S04]  /*33d0*/  STS.U8 [R6+UR6+0x1080], R95 ;  /* 0x0010805f06007988 */ /* 0x0003e80008000006 */
[----:B------:R1:W-:Y:S04]  /*33e0*/  STS.U8 [R6+UR6+0x1180], R93 ;  /* 0x0011805d06007988 */ /* 0x0003e80008000006 */
[----:B------:R1:W-:Y:S04]  /*33f0*/  STS.U8 [R6+UR6+0x1280], R91 ;  /* 0x0012805b06007988 */ /* 0x0003e80008000006 */
[----:B------:R1:W-:Y:S04]  /*3400*/  STS.U8 [R6+UR6+0x1380], R89 ;  /* 0x0013805906007988 */ /* 0x0003e80008000006 */
[----:B------:R1:W-:Y:S04]  /*3410*/  STS.U8 [R6+UR6+0x1480], R23 ;  /* 0x0014801706007988 */ /* 0x0003e80008000006 */
[----:B------:R1:W-:Y:S04]  /*3420*/  STS.U8 [R6+UR6+0x1580], R21 ;  /* 0x0015801506007988 */ /* 0x0003e80008000006 */
[----:B------:R1:W-:Y:S04]  /*3430*/  STS.U8 [R6+UR6+0x1680], R19 ;  /* 0x0016801306007988 */ /* 0x0003e80008000006 */
[----:B------:R1:W-:Y:S01]  /*3440*/  STS.U8 [R6+UR6+0x1780], R97 ;  /* 0x0017806106007988 */ /* 0x0003e20008000006 */
[----:B------:R2:W-:Y:S06]  /*3450*/  MEMBAR.ALL.CTA ;  /* 0x0000000000007992 */ /* 0x0005ec0000008000 */
[----:B--2---:R-:W2:Y:S02]  /*3460*/  FENCE.VIEW.ASYNC.S ;  /* 0x00000000000073c6 */ /* 0x004ea40000000000 */
[----:B--2---:R-:W-:Y:S06]  /*3470*/  BAR.SYNC.DEFER_BLOCKING 0x0 ;  /* 0x0000000000007b1d */ /* 0x004fec0000010000 */
[----:B------:R-:W-:Y:S01]  /*3480*/  UMOV UR12, UR4 ;  /* 0x00000004000c7c82 */ /* 0x000fe20008000000 */
[----:B------:R-:W-:Y:S01]  /*3490*/  UMOV UR13, 0xc0000010 ;  /* 0xc0000010000d7882 */ /* 0x000fe20000000000 */
[----:B------:R-:W-:Y:S01]  /*34a0*/  UMOV UR10, UR14 ;  /* 0x0000000e000a7c82 */ /* 0x000fe20008000000 */
[----:B------:R-:W-:Y:S01]  /*34b0*/  UMOV UR11, UR15 ;  /* 0x0000000f000b7c82 */ /* 0x000fe20008000000 */
[----:B------:R-:W-:-:S06]  /*34c0*/  WARPGROUP.ARRIVE ;  /* 0x00000000000079c5 */ /* 0x000fcc0000000000 */
[----:B------:R-:W-:Y:S04]  /*34d0*/  QGMMA.64x64x32.F32.E4M3.E4M3 R56, gdesc[UR12], R56 ;  /* 0x00e000000c3879f3 */ /* 0x000fe80008700838 */
[----:B------:R-:W-:Y:S01]  /*34e0*/  QGMMA.64x64x32.F32.E4M3.E4M3 R24, gdesc[UR8], R24, gsb0 ;  /* 0x00e00000081879f3 */ /* 0x000fe20008000818 */
[----:B------:R-:W-:Y:S01]  /*34f0*/  IADD3 R142, P1, R142, UR49, RZ ;  /* 0x000000318e8e7c10 */ /* 0x000fe2000ff3e0ff */
[----:B------:R-:W-:-:S03]  /*3500*/  UIADD3 UR7, UR7, -0x1, URZ ;  /* 0xffffffff07077890 */ /* 0x000fc6000fffe03f */
[----:B------:R-:W-:Y:S02]  /*3510*/  IADD3.X R124, R124, UR51, RZ, P1, !PT ;  /* 0x000000337c7c7c10 */ /* 0x000fe40008ffe4ff */
[----:B------:R-:W-:Y:S01]  /*3520*/  IADD3 R122, P1, R122, UR49, RZ ;  /* 0x000000317a7a7c10 */ /* 0x000fe2000ff3e0ff */
[----:B0-----:R-:W-:Y:S01]  /*3530*/  IMAD.U32 R100, RZ, RZ, UR50 ;  /* 0x00000032ff647e24 */ /* 0x001fe2000f8e00ff */
[----:B------:R-:W-:Y:S02]  /*3540*/  IADD3 R10, P0, R10, UR50, RZ ;  /* 0x000000320a0a7c10 */ /* 0x000fe4000ff1e0ff */
[----:B------:R-:W-:Y:S02]  /*3550*/  IADD3 R4, P3, R4, UR49, RZ ;  /* 0x0000003104047c10 */ /* 0x000fe4000ff7e0ff */
[----:B------:R-:W-:Y:S02]  /*3560*/  IADD3 R144, P2, R144, UR49, RZ ;  /* 0x0000003190907c10 */ /* 0x000fe4000ff5e0ff */
[----:B------:R-:W-:-:S02]  /*3570*/  IADD3.X R88, R88, UR51, RZ, P1, !PT ;  /* 0x0000003358587c10 */ /* 0x000fc40008ffe4ff */
[----:B------:R-:W-:Y:S02]  /*3580*/  ISETP.NE.U32.AND P1, PT, RZ, UR7, PT ;  /* 0x00000007ff007c0c */ /* 0x000fe4000bf25070 */
[----:B------:R-:W-:Y:S02]  /*3590*/  LEA.HI.X.SX32 R11, R100, R11, 0x1, P0 ;  /* 0x0000000b640b7211 */ /* 0x000fe400000f0eff */
[----:B------:R-:W-:Y:S02]  /*35a0*/  IADD3.X R132, R132, UR51, RZ, P3, !PT ;  /* 0x0000003384847c10 */ /* 0x000fe40009ffe4ff */
[----:B------:R-:W-:Y:S02]  /*35b0*/  IADD3.X R128, R128, UR51, RZ, P2, !PT ;  /* 0x0000003380807c10 */ /* 0x000fe400097fe4ff */
[----:B------:R-:W-:Y:S02]  /*35c0*/  IADD3 R140, P0, R140, UR49, RZ ;  /* 0x000000318c8c7c10 */ /* 0x000fe4000ff1e0ff */
[----:B------:R-:W-:-:S02]  /*35d0*/  IADD3 R138, P4, R138, UR49, RZ ;  /* 0x000000318a8a7c10 */ /* 0x000fc4000ff9e0ff */
[----:B------:R-:W-:Y:S02]  /*35e0*/  IADD3 R136, P6, R136, UR49, RZ ;  /* 0x0000003188887c10 */ /* 0x000fe4000ffde0ff */
[----:B------:R-:W-:Y:S02]  /*35f0*/  IADD3 R134, P5, R134, UR49, RZ ;  /* 0x0000003186867c10 */ /* 0x000fe4000ffbe0ff */
[----:B------:R-:W-:Y:S02]  /*3600*/  IADD3 R130, P3, R130, UR49, RZ ;  /* 0x0000003182827c10 */ /* 0x000fe4000ff7e0ff */
[----:B------:R-:W-:Y:S02]  /*3610*/  IADD3 R126, P2, R126, UR49, RZ ;  /* 0x000000317e7e7c10 */ /* 0x000fe4000ff5e0ff */
[----:B------:R-:W-:Y:S02]  /*3620*/  IADD3.X R120, R120, UR51, RZ, P0, !PT ;  /* 0x0000003378787c10 */ /* 0x000fe400087fe4ff */
[----:B------:R-:W-:-:S02]  /*3630*/  IADD3.X R116, R116, UR51, RZ, P4, !PT ;  /* 0x0000003374747c10 */ /* 0x000fc4000a7fe4ff */
[----:B------:R-:W-:Y:S02]  /*3640*/  IADD3.X R112, R112, UR51, RZ, P6, !PT ;  /* 0x0000003370707c10 */ /* 0x000fe4000b7fe4ff */
[----:B------:R-:W-:Y:S02]  /*3650*/  IADD3.X R108, R108, UR51, RZ, P5, !PT ;  /* 0x000000336c6c7c10 */ /* 0x000fe4000affe4ff */
        /* <DEDUP_REMOVED lines=13> */
[----:B------:R-:W-:Y:S01]  /*3730*/  IADD3.X R12, R12, UR51, RZ, P2, !PT ;  /* 0x000000330c0c7c10 */ /* 0x000fe200097fe4ff */
[----:B------:R-:W-:Y:S01]  /*3740*/  VIADD R8, R8, 0xffffffe0 ;  /* 0xffffffe008087836 */ /* 0x000fe20000000000 */
[----:B------:R-:W-:Y:S02]  /*3750*/  WARPGROUP.DEPBAR.LE gsb0, 0x0 ;  /* 0x00008000000079c5 */ /* 0x000fe40000010000 */
[----:B-1----:R-:W-:Y:S05]  /*3760*/  @P1 BRA `(.L_x_1) ;  /* 0xffffffe800141947 */ /* 0x002fea000383ffff */
.L_x_0:
[----:B------:R-:W-:Y:S01]  /*3770*/  BAR.SYNC.DEFER_BLOCKING 0x0 ;  /* 0x0000000000007b1d */ /* 0x000fe20000010000 */
[C---:B------:R-:W-:Y:S01]  /*3780*/  IMAD.SHL.U32 R2, R0.reuse, 0x10, RZ ;  /* 0x0000001000027824 */ /* 0x040fe200078e00ff */
[----:B------:R-:W-:Y:S01]  /*3790*/  F2FP.SATFINITE.E4M3.F32.PACK_AB_MERGE_C R58, R59, R58, RZ ;  /* 0x0000003a3b3a723e */ /* 0x000fe200048070ff */
[----:B------:R-:W-:Y:S01]  /*37a0*/  IMAD.SHL.U32 R0, R0, 0x40, RZ ;  /* 0x0000004000007824 */ /* 0x000fe200078e00ff */
[----:B------:R-:W-:Y:S01]  /*37b0*/  F2FP.SATFINITE.E4M3.F32.PACK_AB_MERGE_C R63, R63, R62, RZ ;  /* 0x0000003e3f3f723e */ /* 0x000fe200048070ff */
[C---:B------:R-:W-:Y:S01]  /*37c0*/  VIADD R5, R15.reuse, 0x1 ;  /* 0x000000010f057836 */ /* 0x040fe20000000000 */
[----:B------:R-:W-:Y:S01]  /*37d0*/  LOP3.LUT R2, R2, 0xf0, RZ, 0xc0, !PT ;  /* 0x000000f002027812 */ /* 0x000fe200078ec0ff */
[----:B------:R-:W-:Y:S01]  /*37e0*/  ULDC UR4, c[0x0][0x244] ;  /* 0x0000910000047ab9 */ /* 0x000fe20000000800 */
[----:B------:R-:W-:Y:S01]  /*37f0*/  LOP3.LUT R3, R0, 0x400, RZ, 0xc0, !PT ;  /* 0x0000040000037812 */ /* 0x000fe200078ec0ff */
[----:B------:R-:W-:Y:S01]  /*3800*/  VIADD R0, R15, 0x4 ;  /* 0x000000040f007836 */ /* 0x000fe20000000000 */
[----:B------:R-:W-:Y:S01]  /*3810*/  F2FP.SATFINITE.E4M3.F32.PACK_AB_MERGE_C R56, R57, R56, RZ ;  /* 0x000000383938723e */ /* 0x000fe200048070ff */
[----:B------:R-:W-:Y:S01]  /*3820*/  VIADD R4, R15, 0x2 ;  /* 0x000000020f047836 */ /* 0x000fe20000000000 */
[----:B------:R-:W-:Y:S01]  /*3830*/  IADD3 R3, R3, UR6, R2 ;  /* 0x0000000603037c10 */ /* 0x000fe2000fffe002 */
[----:B------:R-:W-:Y:S01]  /*3840*/  VIADD R2, R15, 0x3 ;  /* 0x000000030f027836 */ /* 0x000fe20000000000 */
[----:B------:R-:W-:Y:S01]  /*3850*/  F2FP.SATFINITE.E4M3.F32.PACK_AB_MERGE_C R61, R61, R60, RZ ;  /* 0x0000003c3d3d723e */ /* 0x000fe200048070ff */
[----:B------:R-:W-:Y:S01]  /*3860*/  VIADD R14, R15, 0x5 ;  /* 0x000000050f0e7836 */ /* 0x000fe20000000000 */
[----:B------:R-:W-:Y:S01]  /*3870*/  F2FP.SATFINITE.E4M3.F32.PACK_AB_MERGE_C R24, R25, R24, RZ ;  /* 0x000000181918723e */ /* 0x000fe200048070ff */
[----:B------:R-:W-:Y:S01]  /*3880*/  IMAD R146, R146, 0x8, R3 ;  /* 0x0000000892927824 */ /* 0x000fe200078e0203 */
[----:B------:R-:W-:-:S02]  /*3890*/  F2FP.SATFINITE.E4M3.F32.PACK_AB_MERGE_C R26, R27, R26, RZ ;  /* 0x0000001a1b1a723e */ /* 0x000fc400048070ff */
[----:B------:R-:W-:Y:S02]  /*38a0*/  F2FP.SATFINITE.E4M3.F32.PACK_AB_MERGE_C R29, R29, R28, RZ ;  /* 0x0000001c1d1d723e */ /* 0x000fe400048070ff */
[----:B------:R-:W-:Y:S02]  /*38b0*/  F2FP.SATFINITE.E4M3.F32.PACK_AB_MERGE_C R31, R31, R30, RZ ;  /* 0x0000001e1f1f723e */ /* 0x000fe400048070ff */
[----:B------:R-:W-:Y:S02]  /*38c0*/  PRMT R57, R58, 0x5410, R63 ;  /* 0x000054103a397816 */ /* 0x000fe4000000003f */
[----:B------:R-:W-:Y:S02]  /*38d0*/  PRMT R56, R56, 0x5410, R61 ;  /* 0x0000541038387816 */ /* 0x000fe4000000003d */
[----:B------:R-:W-:Y:S02]  /*38e0*/  PRMT R58, R24, 0x5410, R29 ;  /* 0x00005410183a7816 */ /* 0x000fe4000000001d */
[----:B------:R-:W-:-:S02]  /*38f0*/  PRMT R59, R26, 0x5410, R31 ;  /* 0x000054101a3b7816 */ /* 0x000fc4000000001f */
[----:B------:R-:W-:Y:S01]  /*3900*/  LEA R3, R17, UR6, 0x4 ;  /* 0x0000000611037c11 */ /* 0x000fe2000f8e20ff */
[----:B------:R-:W-:Y:S01]  /*3910*/  ULDC.64 UR6, c[0x0][0x228] ;  /* 0x00008a0000067ab9 */ /* 0x000fe20000000a00 */
[----:B------:R-:W-:Y:S01]  /*3920*/  F2FP.SATFINITE.E4M3.F32.PACK_AB_MERGE_C R66, R67, R66, RZ ;  /* 0x000000424342723e */ /* 0x000fe200048070ff */
[----:B------:R-:W-:Y:S01]  /*3930*/  STSM.16.M88.4 [R146], R56 ;  /* 0x0000003892007844 */ /* 0x000fe20000000200 */
[----:B------:R-:W-:Y:S02]  /*3940*/  F2FP.SATFINITE.E4M3.F32.PACK_AB_MERGE_C R71, R71, R70, RZ ;  /* 0x000000464747723e */ /* 0x000fe400048070ff */
[----:B------:R-:W-:Y:S01]  /*3950*/  F2FP.SATFINITE.E4M3.F32.PACK_AB_MERGE_C R64, R65, R64, RZ ;  /* 0x000000404140723e */ /* 0x000fe200048070ff */
[----:B------:R-:W-:Y:S01]  /*3960*/  BAR.SYNC.DEFER_BLOCKING 0x0 ;  /* 0x0000000000007b1d */ /* 0x000fe20000010000 */
[----:B------:R-:W-:Y:S02]  /*3970*/  F2FP.SATFINITE.E4M3.F32.PACK_AB_MERGE_C R69, R69, R68, RZ ;  /* 0x000000444545723e */ /* 0x000fe400048070ff */
[----:B------:R-:W-:-:S02]  /*3980*/  F2FP.SATFINITE.E4M3.F32.PACK_AB_MERGE_C R32, R33, R32, RZ ;  /* 0x000000202120723e */ /* 0x000fc400048070ff */
[----:B------:R-:W-:Y:S02]  /*3990*/  F2FP.SATFINITE.E4M3.F32.PACK_AB_MERGE_C R34, R35, R34, RZ ;  /* 0x000000222322723e */ /* 0x000fe400048070ff */
[----:B------:R-:W-:Y:S02]  /*39a0*/  F2FP.SATFINITE.E4M3.F32.PACK_AB_MERGE_C R37, R37, R36, RZ ;  /* 0x000000242525723e */ /* 0x000fe400048070ff */
[----:B------:R-:W-:Y:S02]  /*39b0*/  F2FP.SATFINITE.E4M3.F32.PACK_AB_MERGE_C R39, R39, R38, RZ ;  /* 0x000000262727723e */ /* 0x000fe400048070ff */
[----:B------:R-:W-:Y:S02]  /*39c0*/  PRMT R65, R66, 0x5410, R71 ;  /* 0x0000541042417816 */ /* 0x000fe40000000047 */
[----:B------:R-:W-:Y:S02]  /*39d0*/  PRMT R64, R64, 0x5410, R69 ;  /* 0x0000541040407816 */ /* 0x000fe40000000045 */
[----:B------:R-:W-:-:S02]  /*39e0*/  PRMT R66, R32, 0x5410, R37 ;  /* 0x0000541020427816 */ /* 0x000fc40000000025 */
[----:B------:R-:W-:Y:S02]  /*39f0*/  PRMT R67, R34, 0x5410, R39 ;  /* 0x0000541022437816 */ /* 0x000fe40000000027 */
[----:B------:R-:W-:Y:S02]  /*3a00*/  F2FP.SATFINITE.E4M3.F32.PACK_AB_MERGE_C R74, R75, R74, RZ ;  /* 0x0000004a4b4a723e */ /* 0x000fe400048070ff */
[----:B------:R-:W-:Y:S02]  /*3a10*/  F2FP.SATFINITE.E4M3.F32.PACK_AB_MERGE_C R79, R79, R78, RZ ;  /* 0x0000004e4f4f723e */ /* 0x000fe400048070ff */
[----:B------:R-:W-:Y:S01]  /*3a20*/  F2FP.SATFINITE.E4M3.F32.PACK_AB_MERGE_C R72, R73, R72, RZ ;  /* 0x000000484948723e */ /* 0x000fe200048070ff */
[----:B------:R-:W0:Y:S01]  /*3a30*/  LDS.128 R16, [R3] ;  /* 0x0000000003107984 */ /* 0x000e220000000c00 */
[----:B------:R-:W-:Y:S02]  /*3a40*/  F2FP.SATFINITE.E4M3.F32.PACK_AB_MERGE_C R77, R77, R76, RZ ;  /* 0x0000004c4d4d723e */ /* 0x000fe400048070ff */
[----:B------:R-:W-:Y:S01]  /*3a50*/  F2FP.SATFINITE.E4M3.F32.PACK_AB_MERGE_C R40, R41, R40, RZ ;  /* 0x000000282928723e */ /* 0x000fe200048070ff */
[----:B------:R-:W-:Y:S01]  /*3a60*/  BAR.SYNC.DEFER_BLOCKING 0x0 ;  /* 0x0000000000007b1d */ /* 0x000fe20000010000 */
[----:B------:R-:W-:-:S02]  /*3a70*/  F2FP.SATFINITE.E4M3.F32.PACK_AB_MERGE_C R42, R43, R42, RZ ;  /* 0x0000002a2b2a723e */ /* 0x000fc400048070ff */
[----:B------:R-:W-:Y:S02]  /*3a80*/  F2FP.SATFINITE.E4M3.F32.PACK_AB_MERGE_C R45, R45, R44, RZ ;  /* 0x0000002c2d2d723e */ /* 0x000fe400048070ff */
[----:B------:R-:W-:Y:S02]  /*3a90*/  F2FP.SATFINITE.E4M3.F32.PACK_AB_MERGE_C R47, R47, R46, RZ ;  /* 0x0000002e2f2f723e */ /* 0x000fe400048070ff */
[----:B------:R-:W-:Y:S02]  /*3aa0*/  PRMT R73, R74, 0x5410, R79 ;  /* 0x000054104a497816 */ /* 0x000fe4000000004f */
[----:B------:R-:W-:Y:S02]  /*3ab0*/  PRMT R72, R72, 0x5410, R77 ;  /* 0x0000541048487816 */ /* 0x000fe4000000004d */
[----:B------:R-:W-:Y:S02]  /*3ac0*/  PRMT R74, R40, 0x5410, R45 ;  /* 0x00005410284a7816 */ /* 0x000fe4000000002d */
[----:B------:R-:W-:-:S02]  /*3ad0*/  PRMT R75, R42, 0x5410, R47 ;  /* 0x000054102a4b7816 */ /* 0x000fc4000000002f */
[----:B------:R-:W-:Y:S01]  /*3ae0*/  ISETP.GE.AND P0, PT, R13, UR6, PT ;  /* 0x000000060d007c0c */ /* 0x000fe2000bf06270 */
[----:B------:R-:W-:Y:S01]  /*3af0*/  ULDC UR6, c[0x0][0x248] ;  /* 0x0000920000067ab9 */ /* 0x000fe20000000800 */
[----:B------:R-:W-:Y:S02]  /*3b00*/  F2FP.SATFINITE.E4M3.F32.PACK_AB_MERGE_C R82, R83, R82, RZ ;  /* 0x000000525352723e */ /* 0x000fe400048070ff */
[----:B------:R-:W-:Y:S01]  /*3b10*/  ISETP.LT.AND P4, PT, R0, UR7, !P0 ;  /* 0x0000000700007c0c */ /* 0x000fe2000c781270 */
[----:B------:R-:W-:Y:S01]  /*3b20*/  IMAD R0, R13, UR4, RZ ;  /* 0x000000040d007c24 */ /* 0x000fe2000f8e02ff */
[----:B------:R-:W-:Y:S01]  /*3b30*/  ISETP.LT.AND P2, PT, R5, UR7, !P0 ;  /* 0x0000000705007c0c */ /* 0x000fe2000c741270 */
[----:B------:R-:W-:Y:S01]  /*3b40*/  ULDC.64 UR4, c[0x0][0x220] ;  /* 0x0000880000047ab9 */ /* 0x000fe20000000a00 */
[----:B------:R-:W-:Y:S01]  /*3b50*/  ISETP.LT.AND P5, PT, R2, UR7, !P0 ;  /* 0x0000000702007c0c */ /* 0x000fe2000c7a1270 */
[----:B------:R-:W-:Y:S01]  /*3b60*/  STSM.16.M88.4 [R146], R64 ;  /* 0x0000004092007844 */ /* 0x000fe20000000200 */
[----:B------:R-:W-:Y:S01]  /*3b70*/  IMAD R5, R15, UR6, RZ ;  /* 0x000000060f057c24 */ /* 0x000fe2000f8e02ff */
[----:B------:R-:W-:Y:S01]  /*3b80*/  IADD3 R2, P3, R0, UR4, RZ ;  /* 0x0000000400027c10 */ /* 0x000fe2000ff7e0ff */
[----:B------:R-:W-:Y:S01]  /*3b90*/  BAR.SYNC.DEFER_BLOCKING 0x0 ;  /* 0x0000000000007b1d */ /* 0x000fe20000010000 */
[----:B------:R-:W-:Y:S01]  /*3ba0*/  ISETP.LT.AND P1, PT, R4, UR7, !P0 ;  /* 0x0000000704007c0c */ /* 0x000fe2000c721270 */
[----:B------:R-:W-:Y:S01]  /*3bb0*/  VIADD R23, R5, UR6 ;  /* 0x0000000605177c36 */ /* 0x000fe20008000000 */
[----:B------:R-:W-:-:S02]  /*3bc0*/  LEA.HI.X.SX32 R0, R0, UR5, 0x1, P3 ;  /* 0x0000000500007c11 */ /* 0x000fc400098f0eff */
[----:B------:R-:W-:Y:S02]  /*3bd0*/  IADD3 R12, P6, R5, R2, RZ ;  /* 0x00000002050c7210 */ /* 0x000fe40007fde0ff */
[----:B------:R-:W-:Y:S02]  /*3be0*/  F2FP.SATFINITE.E4M3.F32.PACK_AB_MERGE_C R87, R87, R86, RZ ;  /* 0x000000565757723e */ /* 0x000fe400048070ff */
[----:B------:R-:W-:Y:S02]  /*3bf0*/  LEA.HI.X.SX32 R13, R5, R0, 0x1, P6 ;  /* 0x00000000050d7211 */ /* 0x000fe400030f0eff */
[----:B------:R-:W-:Y:S02]  /*3c00*/  F2FP.SATFINITE.E4M3.F32.PACK_AB_MERGE_C R80, R81, R80, RZ ;  /* 0x000000505150723e */ /* 0x000fe400048070ff */
[----:B------:R-:W-:Y:S02]  /*3c10*/  F2FP.SATFINITE.E4M3.F32.PACK_AB_MERGE_C R85, R85, R84, RZ ;  /* 0x000000545555723e */ /* 0x000fe400048070ff */
[----:B------:R-:W-:-:S02]  /*3c20*/  F2FP.SATFINITE.E4M3.F32.PACK_AB_MERGE_C R48, R49, R48, RZ ;  /* 0x000000303130723e */ /* 0x000fc400048070ff */
[----:B------:R-:W-:Y:S02]  /*3c30*/  F2FP.SATFINITE.E4M3.F32.PACK_AB_MERGE_C R50, R51, R50, RZ ;  /* 0x000000323332723e */ /* 0x000fe400048070ff */
[----:B------:R-:W-:Y:S02]  /*3c40*/  F2FP.SATFINITE.E4M3.F32.PACK_AB_MERGE_C R53, R53, R52, RZ ;  /* 0x000000343535723e */ /* 0x000fe400048070ff */
[----:B------:R-:W-:Y:S02]  /*3c50*/  F2FP.SATFINITE.E4M3.F32.PACK_AB_MERGE_C R55, R55, R54, RZ ;  /* 0x000000363737723e */ /* 0x000fe400048070ff */
[----:B------:R-:W-:Y:S01]  /*3c60*/  PRMT R81, R82, 0x5410, R87 ;  /* 0x0000541052517816 */ /* 0x000fe20000000057 */
[----:B------:R-:W1:Y:S01]  /*3c70*/  LDS.128 R8, [R3] ;  /* 0x0000000003087984 */ /* 0x000e620000000c00 */
[----:B------:R-:W-:Y:S02]  /*3c80*/  PRMT R80, R80, 0x5410, R85 ;  /* 0x0000541050507816 */ /* 0x000fe40000000055 */
[----:B------:R-:W-:Y:S01]  /*3c90*/  PRMT R82, R48, 0x5410, R53 ;  /* 0x0000541030527816 */ /* 0x000fe20000000035 */
[----:B------:R-:W-:Y:S01]  /*3ca0*/  BAR.SYNC.DEFER_BLOCKING 0x0 ;  /* 0x0000000000007b1d */ /* 0x000fe20000010000 */
[----:B------:R-:W-:-:S02]  /*3cb0*/  PRMT R83, R50, 0x5410, R55 ;  /* 0x0000541032537816 */ /* 0x000fc40000000037 */
[----:B------:R-:W-:Y:S02]  /*3cc0*/  IADD3 R20, P6, R23, R2, RZ ;  /* 0x0000000217147210 */ /* 0x000fe40007fde0ff */
[----:B------:R-:W-:Y:S02]  /*3cd0*/  ISETP.LT.AND P3, PT, R15, UR7, !P0 ;  /* 0x000000070f007c0c */ /* 0x000fe4000c761270 */
[C---:B------:R-:W-:Y:S01]  /*3ce0*/  LEA.HI.X.SX32 R21, R23.reuse, R0, 0x1, P6 ;  /* 0x0000000017157211 */ /* 0x040fe200030f0eff */
[----:B------:R-:W-:Y:S01]  /*3cf0*/  VIADD R23, R23, UR6 ;  /* 0x0000000617177c36 */ /* 0x000fe20008000000 */
[C---:B0-----:R-:W-:Y:S02]  /*3d00*/  PRMT R27, R16.reuse, 0x7770, RZ ;  /* 0x00007770101b7816 */ /* 0x041fe400000000ff */
[----:B------:R-:W-:Y:S01]  /*3d10*/  PRMT R29, R16, 0x7771, RZ ;  /* 0x00007771101d7816 */ /* 0x000fe200000000ff */
[C---:B------:R-:W-:Y:S01]  /*3d20*/  VIADD R25, R23.reuse, UR6 ;  /* 0x0000000617197c36 */ /* 0x040fe20008000000 */
[----:B------:R-:W-:-:S02]  /*3d30*/  IADD3 R22, P6, R23, R2, RZ ;  /* 0x0000000217167210 */ /* 0x000fc40007fde0ff */
[----:B------:R-:W-:Y:S02]  /*3d40*/  PRMT R33, R17, 0x7770, RZ ;  /* 0x0000777011217816 */ /* 0x000fe400000000ff */
[----:B------:R-:W-:Y:S02]  /*3d50*/  LEA.HI.X.SX32 R23, R23, R0, 0x1, P6 ;  /* 0x0000000017177211 */ /* 0x000fe400030f0eff */
[----:B------:R-:W-:Y:S02]  /*3d60*/  PRMT R31, R17, 0x7771, RZ ;  /* 0x00007771111f7816 */ /* 0x000fe400000000ff */
[----:B------:R-:W-:Y:S01]  /*3d70*/  PRMT R35, R18, 0x7771, RZ ;  /* 0x0000777112237816 */ /* 0x000fe200000000ff */
[----:B------:R-:W-:Y:S01]  /*3d80*/  STSM.16.M88.4 [R146], R72 ;  /* 0x0000004892007844 */ /* 0x000fe20000000200 */
[----:B------:R-:W-:Y:S06]  /*3d90*/  BAR.SYNC.DEFER_BLOCKING 0x0 ;  /* 0x0000000000007b1d */ /* 0x000fec0000010000 */
[----:B------:R-:W0:Y:S02]  /*3da0*/  LDS.128 R4, [R3] ;  /* 0x0000000003047984 */ /* 0x000e240000000c00 */
[----:B------:R-:W-:Y:S06]  /*3db0*/  BAR.SYNC.DEFER_BLOCKING 0x0 ;  /* 0x0000000000007b1d */ /* 0x000fec0000010000 */
[----:B------:R-:W-:Y:S02]  /*3dc0*/  STSM.16.M88.4 [R146], R80 ;  /* 0x0000005092007844 */ /* 0x000fe40000000200 */
[----:B------:R-:W-:Y:S06]  /*3dd0*/  BAR.SYNC.DEFER_BLOCKING 0x0 ;  /* 0x0000000000007b1d */ /* 0x000fec0000010000 */
[----:B------:R2:W-:Y:S01]  /*3de0*/  @P3 STG.E.U8 desc[UR16][R12.64], R27 ;  /* 0x0000001b0c003986 */ /* 0x0005e2000c101110 */
[----:B------:R-:W-:Y:S01]  /*3df0*/  ISETP.LT.AND P3, PT, R14, UR7, !P0 ;  /* 0x000000070e007c0c */ /* 0x000fe2000c761270 */
[----:B------:R-:W-:-:S02]  /*3e00*/  VIADD R14, R15, 0x6 ;  /* 0x000000060f0e7836 */ /* 0x000fc40000000000 */
[----:B------:R3:W-:Y:S03]  /*3e10*/  @P2 STG.E.U8 desc[UR16][R20.64], R29 ;  /* 0x0000001d14002986 */ /* 0x0007e6000c101110 */
[----:B------:R-:W-:Y:S01]  /*3e20*/  ISETP.LT.AND P2, PT, R14, UR7, !P0 ;  /* 0x000000070e007c0c */ /* 0x000fe2000c741270 */
[----:B------:R4:W-:Y:S01]  /*3e30*/  @P1 STG.E.U8 desc[UR16][R22.64], R33 ;  /* 0x0000002116001986 */ /* 0x0009e2000c101110 */
[----:B------:R-:W-:Y:S01]  /*3e40*/  VIADD R14, R15, 0x7 ;  /* 0x000000070f0e7836 */ /* 0x000fe20000000000 */
[C---:B--2---:R-:W-:Y:S01]  /*3e50*/  IADD3 R12, P6, R25.reuse, R2, RZ ;  /* 0x00000002190c7210 */ /* 0x044fe20007fde0ff */
[----:B------:R-:W-:-:S03]  /*3e60*/  VIADD R27, R25, UR6 ;  /* 0x00000006191b7c36 */ /* 0x000fc60008000000 */
[----:B------:R-:W-:Y:S01]  /*3e70*/  ISETP.LT.AND P1, PT, R14, UR7, !P0 ;  /* 0x000000070e007c0c */ /* 0x000fe2000c721270 */
[----:B------:R-:W-:Y:S01]  /*3e80*/  VIADD R14, R15, 0x8 ;  /* 0x000000080f0e7836 */ /* 0x000fe20000000000 */
[----:B------:R-:W-:Y:S01]  /*3e90*/  LEA.HI.X.SX32 R13, R25, R0, 0x1, P6 ;  /* 0x00000000190d7211 */ /* 0x000fe200030f0eff */
[C---:B---3--:R-:W-:Y:S01]  /*3ea0*/  VIADD R29, R27.reuse, UR6 ;  /* 0x000000061b1d7c36 */ /* 0x048fe20008000000 */
[----:B------:R-:W-:Y:S02]  /*3eb0*/  IADD3 R20, P6, R27, R2, RZ ;  /* 0x000000021b147210 */ /* 0x000fe40007fde0ff */
[----:B----4-:R-:W-:Y:S01]  /*3ec0*/  PRMT R33, R19, 0x7771, RZ ;  /* 0x0000777113217816 */ /* 0x010fe200000000ff */
[----:B------:R2:W-:Y:S01]  /*3ed0*/  @P5 STG.E.U8 desc[UR16][R12.64], R31 ;  /* 0x0000001f0c005986 */ /* 0x0005e2000c101110 */
[----:B------:R-:W-:Y:S02]  /*3ee0*/  LEA.HI.X.SX32 R21, R27, R0, 0x1, P6 ;  /* 0x000000001b157211 */ /* 0x000fe400030f0eff */
[----:B------:R-:W-:-:S02]  /*3ef0*/  IADD3 R24, P6, R29, R2, RZ ;  /* 0x000000021d187210 */ /* 0x000fc40007fde0ff */
[----:B------:R-:W-:Y:S02]  /*3f00*/  PRMT R27, R18, 0x7770, RZ ;  /* 0x00007770121b7816 */ /* 0x000fe400000000ff */
[C---:B------:R-:W-:Y:S01]  /*3f10*/  LEA.HI.X.SX32 R25, R29.reuse, R0, 0x1, P6 ;  /* 0x000000001d197211 */ /* 0x040fe200030f0eff */
[----:B------:R-:W-:Y:S01]  /*3f20*/  VIADD R29, R29, UR6 ;  /* 0x000000061d1d7c36 */ /* 0x000fe20008000000 */
[----:B------:R-:W-:Y:S01]  /*3f30*/  ISETP.LT.AND P5, PT, R14, UR7, !P0 ;  /* 0x000000070e007c0c */ /* 0x000fe2000c7a1270 */
[----:B------:R3:W-:Y:S01]  /*3f40*/  @P4 STG.E.U8 desc[UR16][R20.64], R27 ;  /* 0x0000001b14004986 */ /* 0x0007e2000c101110 */
[----:B------:R-:W-:Y:S01]  /*3f50*/  VIADD R14, R15, 0x9 ;  /* 0x000000090f0e7836 */ /* 0x000fe20000000000 */
[----:B--2---:R-:W-:Y:S01]  /*3f60*/  PRMT R31, R19, 0x7770, RZ ;  /* 0x00007770131f7816 */ /* 0x004fe200000000ff */
[----:B------:R-:W-:Y:S01]  /*3f70*/  VIADD R13, R15, 0xa ;  /* 0x0000000a0f0d7836 */ /* 0x000fe20000000000 */
[C---:B------:R-:W-:Y:S01]  /*3f80*/  IADD3 R12, P6, R29.reuse, R2, RZ ;  /* 0x000000021d0c7210 */ /* 0x040fe20007fde0ff */
[----:B------:R-:W-:Y:S01]  /*3f90*/  VIADD R23, R29, UR6 ;  /* 0x000000061d177c36 */ /* 0x000fe20008000000 */
[----:B------:R2:W-:Y:S01]  /*3fa0*/  @P3 STG.E.U8 desc[UR16][R24.64], R35 ;  /* 0x0000002318003986 */ /* 0x0005e2000c101110 */
[----:B------:R-:W-:Y:S01]  /*3fb0*/  ISETP.LT.AND P4, PT, R14, UR7, !P0 ;  /* 0x000000070e007c0c */ /* 0x000fe2000c781270 */
[----:B------:R-:W-:Y:S01]  /*3fc0*/  VIADD R14, R15, 0xb ;  /* 0x0000000b0f0e7836 */ /* 0x000fe20000000000 */
[----:B------:R-:W-:-:S02]  /*3fd0*/  ISETP.LT.AND P3, PT, R13, UR7, !P0 ;  /* 0x000000070d007c0c */ /* 0x000fc4000c761270 */
[----:B------:R-:W-:Y:S01]  /*3fe0*/  LEA.HI.X.SX32 R13, R29, R0, 0x1, P6 ;  /* 0x000000001d0d7211 */ /* 0x000fe200030f0eff */
[C---:B---3--:R-:W-:Y:S01]  /*3ff0*/  VIADD R27, R23.reuse, UR6 ;  /* 0x00000006171b7c36 */ /* 0x048fe20008000000 */
[----:B------:R-:W-:-:S03]  /*4000*/  IADD3 R20, P6, R23, R2, RZ ;  /* 0x0000000217147210 */ /* 0x000fc60007fde0ff */
[----:B------:R-:W-:Y:S01]  /*4010*/  VIADD R29, R27, UR6 ;  /* 0x000000061b1d7c36 */ /* 0x000fe20008000000 */
[----:B------:R-:W-:Y:S01]  /*4020*/  LEA.HI.X.SX32 R21, R23, R0, 0x1, P6 ;  /* 0x0000000017157211 */ /* 0x000fe200030f0eff */
[----:B------:R3:W-:Y:S01]  /*4030*/  @P2 STG.E.U8 desc[UR16][R12.64], R31 ;  /* 0x0000001f0c002986 */ /* 0x0007e2000c101110 */
[C---:B------:R-:W-:Y:S02]  /*4040*/  IADD3 R22, P6, R27.reuse, R2, RZ ;  /* 0x000000021b167210 */ /* 0x040fe40007fde0ff */
[----:B------:R-:W-:Y:S01]  /*4050*/  ISETP.LT.AND P2, PT, R14, UR7, !P0 ;  /* 0x000000070e007c0c */ /* 0x000fe2000c741270 */
[----:B------:R4:W-:Y:S01]  /*4060*/  @P1 STG.E.U8 desc[UR16][R20.64], R33 ;  /* 0x0000002114001986 */ /* 0x0009e2000c101110 */
[----:B------:R-:W-:Y:S01]  /*4070*/  LEA.HI.X.SX32 R23, R27, R0, 0x1, P6 ;  /* 0x000000001b177211 */ /* 0x000fe200030f0eff */
[----:B------:R-:W-:Y:S01]  /*4080*/  VIADD R14, R15, 0xc ;  /* 0x0000000c0f0e7836 */ /* 0x000fe20000000000 */
[----:B--2---:R-:W-:Y:S02]  /*4090*/  IADD3 R24, P6, R29, R2, RZ ;  /* 0x000000021d187210 */ /* 0x004fe40007fde0ff */
[----:B------:R-:W-:-:S02]  /*40a0*/  PRMT R27, R16, 0x7772, RZ ;  /* 0x00007772101b7816 */ /* 0x000fc400000000ff */
[C---:B------:R-:W-:Y:S01]  /*40b0*/  LEA.HI.X.SX32 R25, R29.reuse, R0, 0x1, P6 ;  /* 0x000000001d197211 */ /* 0x040fe200030f0eff */
[----:B------:R-:W-:Y:S01]  /*40c0*/  VIADD R29, R29, UR6 ;  /* 0x000000061d1d7c36 */ /* 0x000fe20008000000 */
[----:B---3--:R-:W-:Y:S01]  /*40d0*/  PRMT R31, R16, 0x7773, RZ ;  /* 0x00007773101f7816 */ /* 0x008fe200000000ff */
[----:B------:R-:W-:Y:S01]  /*40e0*/  VIADD R13, R15, 0xe ;  /* 0x0000000e0f0d7836 */ /* 0x000fe20000000000 */
[----:B------:R2:W-:Y:S01]  /*40f0*/  @P5 STG.E.U8 desc[UR16][R22.64], R27 ;  /* 0x0000001b16005986 */ /* 0x0005e2000c101110 */
[C---:B----4-:R-:W-:Y:S01]  /*4100*/  VIADD R21, R29.reuse, UR6 ;  /* 0x000000061d157c36 */ /* 0x050fe20008000000 */
[----:B------:R-:W-:Y:S02]  /*4110*/  IADD3 R12, P6, R29, R2, RZ ;  /* 0x000000021d0c7210 */ /* 0x000fe40007fde0ff */
[----:B------:R3:W-:Y:S01]  /*4120*/  @P4 STG.E.U8 desc[UR16][R24.64], R31 ;  /* 0x0000001f18004986 */ /* 0x0007e2000c101110 */
[----:B------:R-:W-:Y:S02]  /*4130*/  ISETP.LT.AND P4, PT, R13, UR7, !P0 ;  /* 0x000000070d007c0c */ /* 0x000fe4000c781270 */
[----:B------:R-:W-:-:S02]  /*4140*/  LEA.HI.X.SX32 R13, R29, R0, 0x1, P6 ;  /* 0x000000001d0d7211 */ /* 0x000fc400030f0eff */
[C---:B------:R-:W-:Y:S02]  /*4150*/  IADD3 R16, P6, R21.reuse, R2, RZ ;  /* 0x0000000215107210 */ /* 0x040fe40007fde0ff */
[----:B------:R-:W-:Y:S01]  /*4160*/  ISETP.LT.AND P1, PT, R14, UR7, !P0 ;  /* 0x000000070e007c0c */ /* 0x000fe2000c721270 */
[----:B--2---:R-:W-:Y:S01]  /*4170*/  VIADD R23, R21, UR6 ;  /* 0x0000000615177c36 */ /* 0x004fe20008000000 */
[----:B------:R-:W-:Y:S01]  /*4180*/  PRMT R29, R17, 0x7772, RZ ;  /* 0x00007772111d7816 */ /* 0x000fe200000000ff */
[----:B------:R-:W-:Y:S01]  /*4190*/  VIADD R14, R15, 0xd ;  /* 0x0000000d0f0e7836 */ /* 0x000fe20000000000 */
[----:B------:R-:W-:Y:S01]  /*41a0*/  PRMT R27, R17, 0x7773, RZ ;  /* 0x00007773111b7816 */ /* 0x000fe200000000ff */
[----:B---3--:R-:W-:Y:S01]  /*41b0*/  VIADD R25, R23, UR6 ;  /* 0x0000000617197c36 */ /* 0x008fe20008000000 */
[----:B------:R-:W-:Y:S01]  /*41c0*/  LEA.HI.X.SX32 R17, R21, R0, 0x1, P6 ;  /* 0x0000000015117211 */ /* 0x000fe200030f0eff */
[----:B------:R2:W-:Y:S01]  /*41d0*/  @P3 STG.E.U8 desc[UR16][R12.64], R29 ;  /* 0x0000001d0c003986 */ /* 0x0005e2000c101110 */
[----:B------:R-:W-:-:S02]  /*41e0*/  IADD3 R20, P6, R23, R2, RZ ;  /* 0x0000000217147210 */ /* 0x000fc40007fde0ff */
[----:B------:R-:W-:Y:S01]  /*41f0*/  ISETP.LT.AND P5, PT, R14, UR7, !P0 ;  /* 0x000000070e007c0c */ /* 0x000fe2000c7a1270 */
[----:B------:R-:W-:Y:S01]  /*4200*/  VIADD R14, R15, 0xf ;  /* 0x0000000f0f0e7836 */ /* 0x000fe20000000000 */
[----:B------:R-:W-:Y:S01]  /*4210*/  LEA.HI.X.SX32 R21, R23, R0, 0x1, P6 ;  /* 0x0000000017157211 */ /* 0x000fe200030f0eff */
[----:B------:R3:W-:Y:S01]  /*4220*/  @P2 STG.E.U8 desc[UR16][R16.64], R27 ;  /* 0x0000001b10002986 */ /* 0x0007e2000c101110 */
[C---:B------:R-:W-:Y:S02]  /*4230*/  IADD3 R22, P6, R25.reuse, R2, RZ ;  /* 0x0000000219167210 */ /* 0x040fe40007fde0ff */
[C---:B------:R-:W-:Y:S02]  /*4240*/  PRMT R31, R18.reuse, 0x7772, RZ ;  /* 0x00007772121f7816 */ /* 0x040fe400000000ff */
[C---:B------:R-:W-:Y:S01]  /*4250*/  LEA.HI.X.SX32 R23, R25.reuse, R0, 0x1, P6 ;  /* 0x0000000019177211 */ /* 0x040fe200030f0eff */
[----:B------:R-:W-:Y:S01]  /*4260*/  VIADD R25, R25, UR6 ;  /* 0x0000000619197c36 */ /* 0x000fe20008000000 */
[----:B--2---:R-:W-:Y:S01]  /*4270*/  PRMT R29, R18, 0x7773, RZ ;  /* 0x00007773121d7816 */ /* 0x004fe200000000ff */
[C---:B------:R-:W-:Y:S01]  /*4280*/  VIADD R13, R15.reuse, 0x12 ;  /* 0x000000120f0d7836 */ /* 0x040fe20000000000 */
[----:B------:R-:W-:Y:S01]  /*4290*/  @P1 STG.E.U8 desc[UR16][R20.64], R31 ;  /* 0x0000001f14001986 */ /* 0x000fe2000c101110 */
[----:B------:R-:W-:Y:S01]  /*42a0*/  ISETP.LT.AND P3, PT, R14, UR7, !P0 ;  /* 0x000000070e007c0c */ /* 0x000fe2000c761270 */
[----:B------:R-:W-:Y:S01]  /*42b0*/  VIADD R14, R15, 0x10 ;  /* 0x000000100f0e7836 */ /* 0x000fe20000000000 */
[C---:B------:R-:W-:Y:S01]  /*42c0*/  IADD3 R12, P6, R25.reuse, R2, RZ ;  /* 0x00000002190c7210 */ /* 0x040fe20007fde0ff */
[----:B---3--:R-:W-:Y:S01]  /*42d0*/  VIADD R17, R25, UR6 ;  /* 0x0000000619117c36 */ /* 0x008fe20008000000 */
[----:B------:R2:W-:Y:S01]  /*42e0*/  @P5 STG.E.U8 desc[UR16][R22.64], R29 ;  /* 0x0000001d16005986 */ /* 0x0005e2000c101110 */
[----:B------:R-:W-:-:S02]  /*42f0*/  ISETP.LT.AND P5, PT, R13, UR7, !P0 ;  /* 0x000000070d007c0c */ /* 0x000fc4000c7a1270 */
[----:B------:R-:W-:Y:S02]  /*4300*/  LEA.HI.X.SX32 R13, R25, R0, 0x1, P6 ;  /* 0x00000000190d7211 */ /* 0x000fe400030f0eff */
[C---:B------:R-:W-:Y:S02]  /*4310*/  PRMT R27, R19.reuse, 0x7773, RZ ;  /* 0x00007773131b7816 */ /* 0x040fe400000000ff */
[----:B------:R-:W-:Y:S01]  /*4320*/  PRMT R25, R19, 0x7772, RZ ;  /* 0x0000777213197816 */ /* 0x000fe200000000ff */
[C---:B------:R-:W-:Y:S01]  /*4330*/  VIADD R19, R17.reuse, UR6 ;  /* 0x0000000611137c36 */ /* 0x040fe20008000000 */
[----:B------:R-:W-:Y:S02]  /*4340*/  IADD3 R16, P6, R17, R2, RZ ;  /* 0x0000000211107210 */ /* 0x000fe40007fde0ff */
[----:B------:R-:W-:Y:S01]  /*4350*/  ISETP.LT.AND P2, PT, R14, UR7, !P0 ;  /* 0x000000070e007c0c */ /* 0x000fe2000c741270 */
[----:B------:R-:W-:Y:S01]  /*4360*/  VIADD R14, R15, 0x11 ;  /* 0x000000110f0e7836 */ /* 0x000fe20000000000 */
[----:B------:R-:W-:Y:S01]  /*4370*/  LEA.HI.X.SX32 R17, R17, R0, 0x1, P6 ;  /* 0x0000000011117211 */ /* 0x000fe200030f0eff */
[C---:B--2---:R-:W-:Y:S01]  /*4380*/  VIADD R23, R19.reuse, UR6 ;  /* 0x0000000613177c36 */ /* 0x044fe20008000000 */
[----:B------:R-:W-:Y:S01]  /*4390*/  IADD3 R18, P6, R19, R2, RZ ;  /* 0x0000000213127210 */ /* 0x000fe20007fde0ff */
[----:B------:R2:W-:Y:S01]  /*43a0*/  @P4 STG.E.U8 desc[UR16][R12.64], R25 ;  /* 0x000000190c004986 */ /* 0x0005e2000c101110 */
[----:B------:R-:W-:Y:S01]  /*43b0*/  ISETP.LT.AND P1, PT, R14, UR7, !P0 ;  /* 0x000000070e007c0c */ /* 0x000fe2000c721270 */
[----:B------:R-:W-:Y:S01]  /*43c0*/  VIADD R14, R15, 0x13 ;  /* 0x000000130f0e7836 */ /* 0x000fe20000000000 */
[----:B------:R-:W-:Y:S01]  /*43d0*/  LEA.HI.X.SX32 R19, R19, R0, 0x1, P6 ;  /* 0x0000000013137211 */ /* 0x000fe200030f0eff */
[----:B------:R3:W-:Y:S01]  /*43e0*/  @P3 STG.E.U8 desc[UR16][R16.64], R27 ;  /* 0x0000001b10003986 */ /* 0x0007e2000c101110 */
[----:B------:R-:W-:-:S02]  /*43f0*/  IADD3 R20, P6, R23, R2, RZ ;  /* 0x0000000217147210 */ /* 0x000fc40007fde0ff */
[C---:B-1----:R-:W-:Y:S02]  /*4400*/  PRMT R29, R8.reuse, 0x7770, RZ ;  /* 0x00007770081d7816 */ /* 0x042fe400000000ff */
[C---:B------:R-:W-:Y:S01]  /*4410*/  LEA.HI.X.SX32 R21, R23.reuse, R0, 0x1, P6 ;  /* 0x0000000017157211 */ /* 0x040fe200030f0eff */
[----:B------:R-:W-:Y:S01]  /*4420*/  VIADD R23, R23, UR6 ;  /* 0x0000000617177c36 */ /* 0x000fe20008000000 */
[----:B------:R-:W-:Y:S01]  /*4430*/  PRMT R31, R8, 0x7771, RZ ;  /* 0x00007771081f7816 */ /* 0x000fe200000000ff */
[C---:B--2---:R-:W-:Y:S01]  /*4440*/  VIADD R13, R15.reuse, 0x16 ;  /* 0x000000160f0d7836 */ /* 0x044fe20000000000 */
[----:B------:R1:W-:Y:S01]  /*4450*/  @P2 STG.E.U8 desc[UR16][R18.64], R29 ;  /* 0x0000001d12002986 */ /* 0x0003e2000c101110 */
[----:B------:R-:W-:Y:S01]  /*4460*/  ISETP.LT.AND P4, PT, R14, UR7, !P0 ;  /* 0x000000070e007c0c */ /* 0x000fe2000c781270 */
[----:B------:R-:W-:Y:S01]  /*4470*/  VIADD R14, R15, 0x14 ;  /* 0x000000140f0e7836 */ /* 0x000fe20000000000 */
[C---:B------:R-:W-:Y:S01]  /*4480*/  IADD3 R12, P6, R23.reuse, R2, RZ ;  /* 0x00000002170c7210 */ /* 0x040fe20007fde0ff */
[----:B---3--:R-:W-:Y:S01]  /*4490*/  VIADD R17, R23, UR6 ;  /* 0x0000000617117c36 */ /* 0x008fe20008000000 */
[----:B------:R2:W-:Y:S01]  /*44a0*/  @P1 STG.E.U8 desc[UR16][R20.64], R31 ;  /* 0x0000001f14001986 */ /* 0x0005e2000c101110 */
[----:B------:R-:W-:-:S02]  /*44b0*/  ISETP.LT.AND P1, PT, R13, UR7, !P0 ;  /* 0x000000070d007c0c */ /* 0x000fc4000c721270 */
[----:B------:R-:W-:Y:S02]  /*44c0*/  LEA.HI.X.SX32 R13, R23, R0, 0x1, P6 ;  /* 0x00000000170d7211 */ /* 0x000fe400030f0eff */
[C---:B------:R-:W-:Y:S01]  /*44d0*/  IADD3 R16, P6, R17.reuse, R2, RZ ;  /* 0x0000000211107210 */ /* 0x040fe20007fde0ff */
[----:B-1----:R-:W-:Y:S01]  /*44e0*/  VIADD R19, R17, UR6 ;  /* 0x0000000611137c36 */ /* 0x002fe20008000000 */
[----:B------:R-:W-:Y:S01]  /*44f0*/  ISETP.LT.AND P3, PT, R14, UR7, !P0 ;  /* 0x000000070e007c0c */ /* 0x000fe2000c761270 */
[----:B------:R-:W-:Y:S01]  /*4500*/  VIADD R14, R15, 0x15 ;  /* 0x000000150f0e7836 */ /* 0x000fe20000000000 */
[----:B------:R-:W-:Y:S01]  /*4510*/  LEA.HI.X.SX32 R17, R17, R0, 0x1, P6 ;  /* 0x0000000011117211 */ /* 0x000fe200030f0eff */
[C---:B------:R-:W-:Y:S01]  /*4520*/  VIADD R23, R19.reuse, UR6 ;  /* 0x0000000613177c36 */ /* 0x040fe20008000000 */
[----:B------:R-:W-:Y:S02]  /*4530*/  IADD3 R18, P6, R19, R2, RZ ;  /* 0x0000000213127210 */ /* 0x000fe40007fde0ff */
[----:B------:R-:W-:Y:S01]  /*4540*/  ISETP.LT.AND P2, PT, R14, UR7, !P0 ;  /* 0x000000070e007c0c */ /* 0x000fe2000c741270 */
[----:B------:R-:W-:Y:S01]  /*4550*/  VIADD R14, R15, 0x17 ;  /* 0x000000170f0e7836 */ /* 0x000fe20000000000 */
[----:B------:R-:W-:-:S02]  /*4560*/  LEA.HI.X.SX32 R19, R19, R0, 0x1, P6 ;  /* 0x0000000013137211 */ /* 0x000fc400030f0eff */
[----:B--2---:R-:W-:Y:S02]  /*4570*/  IADD3 R20, P6, R23, R2, RZ ;  /* 0x0000000217147210 */ /* 0x004fe40007fde0ff */
[C---:B------:R-:W-:Y:S02]  /*4580*/  PRMT R25, R9.reuse, 0x7770, RZ ;  /* 0x0000777009197816 */ /* 0x040fe400000000ff */
[----:B------:R-:W-:Y:S02]  /*4590*/  PRMT R29, R9, 0x7771, RZ ;  /* 0x00007771091d7816 */ /* 0x000fe400000000ff */
[C---:B------:R-:W-:Y:S01]  /*45a0*/  LEA.HI.X.SX32 R21, R23.reuse, R0, 0x1, P6 ;  /* 0x0000000017157211 */ /* 0x040fe200030f0eff */
[----:B------:R-:W-:Y:S01]  /*45b0*/  VIADD R23, R23, UR6 ;  /* 0x0000000617177c36 */ /* 0x000fe20008000000 */
[----:B------:R1:W-:Y:S01]  /*45c0*/  @P5 STG.E.U8 desc[UR16][R12.64], R25 ;  /* 0x000000190c005986 */ /* 0x0003e2000c101110 */
[----:B------:R-:W-:Y:S02]  /*45d0*/  PRMT R27, R10, 0x7770, RZ ;  /* 0x000077700a1b7816 */ /* 0x000fe400000000ff */
[----:B------:R-:W-:Y:S01]  /*45e0*/  ISETP.LT.AND P5, PT, R14, UR7, !P0 ;  /* 0x000000070e007c0c */ /* 0x000fe2000c7a1270 */
[----:B------:R2:W-:Y:S01]  /*45f0*/  @P4 STG.E.U8 desc[UR16][R16.64], R29 ;  /* 0x0000001d10004986 */ /* 0x0005e2000c101110 */
[----:B------:R-:W-:-:S03]  /*4600*/  VIADD R14, R15, 0x18 ;  /* 0x000000180f0e7836 */ /* 0x000fc60000000000 */
[----:B------:R3:W-:Y:S02]  /*4610*/  @P3 STG.E.U8 desc[UR16][R18.64], R27 ;  /* 0x0000001b12003986 */ /* 0x0007e4000c101110 */
[----:B------:R-:W-:Y:S01]  /*4620*/  ISETP.LT.AND P4, PT, R14, UR7, !P0 ;  /* 0x000000070e007c0c */ /* 0x000fe2000c781270 */
[C---:B------:R-:W-:Y:S01]  /*4630*/  VIADD R14, R15.reuse, 0x19 ;  /* 0x000000190f0e7836 */ /* 0x040fe20000000000 */
[----:B-1----:R-:W-:Y:S01]  /*4640*/  PRMT R25, R10, 0x7771, RZ ;  /* 0x000077710a197816 */ /* 0x002fe200000000ff */
[----:B------:R-:W-:Y:S01]  /*4650*/  VIADD R13, R15, 0x1a ;  /* 0x0000001a0f0d7836 */ /* 0x000fe20000000000 */
[C---:B------:R-:W-:Y:S01]  /*4660*/  IADD3 R12, P6, R23.reuse, R2, RZ ;  /* 0x00000002170c7210 */ /* 0x040fe20007fde0ff */
[----:B--2---:R-:W-:Y:S02]  /*4670*/  VIADD R17, R23, UR6 ;  /* 0x0000000617117c36 */ /* 0x004fe40008000000 */
[----:B------:R1:W-:Y:S01]  /*4680*/  @P2 STG.E.U8 desc[UR16][R20.64], R25 ;  /* 0x0000001914002986 */ /* 0x0003e2000c101110 */
[----:B------:R-:W-:-:S02]  /*4690*/  ISETP.LT.AND P2, PT, R13, UR7, !P0 ;  /* 0x000000070d007c0c */ /* 0x000fc4000c741270 */
[----:B------:R-:W-:Y:S01]  /*46a0*/  LEA.HI.X.SX32 R13, R23, R0, 0x1, P6 ;  /* 0x00000000170d7211 */ /* 0x000fe200030f0eff */
[C---:B---3--:R-:W-:Y:S01]  /*46b0*/  VIADD R19, R17.reuse, UR6 ;  /* 0x0000000611137c36 */ /* 0x048fe20008000000 */
[----:B------:R-:W-:Y:S02]  /*46c0*/  IADD3 R16, P6, R17, R2, RZ ;  /* 0x0000000211107210 */ /* 0x000fe40007fde0ff */
[----:B------:R-:W-:Y:S01]  /*46d0*/  ISETP.LT.AND P3, PT, R14, UR7, !P0 ;  /* 0x000000070e007c0c */ /* 0x000fe2000c761270 */
[----:B------:R-:W-:Y:S01]  /*46e0*/  VIADD R23, R19, UR6 ;  /* 0x0000000613177c36 */ /* 0x000fe20008000000 */
[----:B------:R-:W-:Y:S01]  /*46f0*/  LEA.HI.X.SX32 R17, R17, R0, 0x1, P6 ;  /* 0x0000000011117211 */ /* 0x000fe200030f0eff */
[----:B------:R-:W-:Y:S01]  /*4700*/  VIADD R14, R15, 0x1b ;  /* 0x0000001b0f0e7836 */ /* 0x000fe20000000000 */
[----:B------:R-:W-:Y:S02]  /*4710*/  IADD3 R18, P6, R19, R2, RZ ;  /* 0x0000000213127210 */ /* 0x000fe40007fde0ff */
[----:B------:R-:W-:-:S02]  /*4720*/  PRMT R27, R11, 0x7770, RZ ;  /* 0x000077700b1b7816 */ /* 0x000fc400000000ff */
[----:B------:R-:W-:Y:S02]  /*4730*/  LEA.HI.X.SX32 R19, R19, R0, 0x1, P6 ;  /* 0x0000000013137211 */ /* 0x000fe400030f0eff */
[----:B-1----:R-:W-:Y:S01]  /*4740*/  IADD3 R20, P6, R23, R2, RZ ;  /* 0x0000000217147210 */ /* 0x002fe20007fde0ff */
[----:B------:R1:W-:Y:S01]  /*4750*/  @P1 STG.E.U8 desc[UR16][R12.64], R27 ;  /* 0x0000001b0c001986 */ /* 0x0003e2000c101110 */
[----:B------:R-:W-:Y:S02]  /*4760*/  PRMT R29, R11, 0x7771, RZ ;  /* 0x000077710b1d7816 */ /* 0x000fe400000000ff */
[C---:B------:R-:W-:Y:S01]  /*4770*/  LEA.HI.X.SX32 R21, R23.reuse, R0, 0x1, P6 ;  /* 0x0000000017157211 */ /* 0x040fe200030f0eff */
[----:B------:R-:W-:Y:S01]  /*4780*/  VIADD R23, R23, UR6 ;  /* 0x0000000617177c36 */ /* 0x000fe20008000000 */
[----:B------:R-:W-:Y:S01]  /*4790*/  PRMT R25, R8, 0x7772, RZ ;  /* 0x0000777208197816 */ /* 0x000fe200000000ff */
[----:B------:R2:W-:Y:S01]  /*47a0*/  @P5 STG.E.U8 desc[UR16][R16.64], R29 ;  /* 0x0000001d10005986 */ /* 0x0005e2000c101110 */
[----:B------:R-:W-:Y:S01]  /*47b0*/  ISETP.LT.AND P1, PT, R14, UR7, !P0 ;  /* 0x000000070e007c0c */ /* 0x000fe2000c721270 */
[----:B------:R-:W-:-:S02]  /*47c0*/  VIADD R14, R15, 0x1c ;  /* 0x0000001c0f0e7836 */ /* 0x000fc40000000000 */
[----:B------:R3:W-:Y:S01]  /*47d0*/  @P4 STG.E.U8 desc[UR16][R18.64], R25 ;  /* 0x0000001912004986 */ /* 0x0007e2000c101110 */
[----:B-1----:R-:W-:Y:S01]  /*47e0*/  PRMT R27, R8, 0x7773, RZ ;  /* 0x00007773081b7816 */ /* 0x002fe200000000ff */
[----:B------:R-:W-:Y:S01]  /*47f0*/  VIADD R8, R15, 0x1e ;  /* 0x0000001e0f087836 */ /* 0x000fe20000000000 */
[C---:B------:R-:W-:Y:S02]  /*4800*/  IADD3 R12, P6, R23.reuse, R2, RZ ;  /* 0x00000002170c7210 */ /* 0x040fe40007fde0ff */
[----:B------:R-:W-:Y:S01]  /*4810*/  ISETP.LT.AND P5, PT, R14, UR7, !P0 ;  /* 0x000000070e007c0c */ /* 0x000fe2000c7a1270 */
[----:B------:R1:W-:Y:S01]  /*4820*/  @P3 STG.E.U8 desc[UR16][R20.64], R27 ;  /* 0x0000001b14003986 */ /* 0x0003e2000c101110 */
[----:B--2---:R-:W-:Y:S01]  /*4830*/  VIADD R17, R23, UR6 ;  /* 0x0000000617117c36 */ /* 0x004fe20008000000 */
[----:B------:R-:W-:Y:S01]  /*4840*/  ISETP.LT.AND P3, PT, R8, UR7, !P0 ;  /* 0x0000000708007c0c */ /* 0x000fe2000c761270 */
[----:B------:R-:W-:Y:S01]  /*4850*/  VIADD R14, R15, 0x1d ;  /* 0x0000001d0f0e7836 */ /* 0x000fe20000000000 */
[----:B------:R-:W-:Y:S01]  /*4860*/  LEA.HI.X.SX32 R13, R23, R0, 0x1, P6 ;  /* 0x00000000170d7211 */ /* 0x000fe200030f0eff */
[C---:B---3--:R-:W-:Y:S01]  /*4870*/  VIADD R19, R17.reuse, UR6 ;  /* 0x0000000611137c36 */ /* 0x048fe20008000000 */
[----:B------:R-:W-:-:S02]  /*4880*/  IADD3 R8, P6, R17, R2, RZ ;  /* 0x0000000211087210 */ /* 0x000fc40007fde0ff */
[C---:B------:R-:W-:Y:S02]  /*4890*/  PRMT R25, R9.reuse, 0x7772, RZ ;  /* 0x0000777209197816 */ /* 0x040fe400000000ff */
[----:B------:R-:W-:Y:S02]  /*48a0*/  PRMT R23, R9, 0x7773, RZ ;  /* 0x0000777309177816 */ /* 0x000fe400000000ff */
[----:B------:R-:W-:Y:S01]  /*48b0*/  LEA.HI.X.SX32 R9, R17, R0, 0x1, P6 ;  /* 0x0000000011097211 */ /* 0x000fe200030f0eff */
[C---:B-1----:R-:W-:Y:S01]  /*48c0*/  VIADD R21, R19.reuse, UR6 ;  /* 0x0000000613157c36 */ /* 0x042fe20008000000 */
[----:B------:R-:W-:Y:S01]  /*48d0*/  IADD3 R16, P6, R19, R2, RZ ;  /* 0x0000000213107210 */ /* 0x000fe20007fde0ff */
[----:B------:R1:W-:Y:S01]  /*48e0*/  @P2 STG.E.U8 desc[UR16][R12.64], R25 ;  /* 0x000000190c002986 */ /* 0x0003e2000c101110 */
[----:B------:R-:W-:Y:S01]  /*48f0*/  ISETP.LT.AND P4, PT, R14, UR7, !P0 ;  /* 0x000000070e007c0c */ /* 0x000fe2000c781270 */
[----:B------:R-:W-:Y:S01]  /*4900*/  VIADD R14, R15, 0x1f ;  /* 0x0000001f0f0e7836 */ /* 0x000fe20000000000 */
[----:B------:R-:W-:Y:S01]  /*4910*/  LEA.HI.X.SX32 R17, R19, R0, 0x1, P6 ;  /* 0x0000000013117211 */ /* 0x000fe200030f0eff */
[----:B------:R2:W-:Y:S01]  /*4920*/  @P1 STG.E.U8 desc[UR16][R8.64], R23 ;  /* 0x0000001708001986 */ /* 0x0005e2000c101110 */
[----:B------:R-:W-:-:S02]  /*4930*/  IADD3 R18, P6, R21, R2, RZ ;  /* 0x0000000215127210 */ /* 0x000fc40007fde0ff */
[----:B------:R-:W-:Y:S02]  /*4940*/  PRMT R27, R10, 0x7772, RZ ;  /* 0x000077720a1b7816 */ /* 0x000fe400000000ff */
[C---:B------:R-:W-:Y:S01]  /*4950*/  LEA.HI.X.SX32 R19, R21.reuse, R0, 0x1, P6 ;  /* 0x0000000015137211 */ /* 0x040fe200030f0eff */
[----:B------:R-:W-:Y:S01]  /*4960*/  VIADD R21, R21, UR6 ;  /* 0x0000000615157c36 */ /* 0x000fe20008000000 */
[----:B------:R-:W-:Y:S01]  /*4970*/  ISETP.LT.AND P2, PT, R14, UR7, !P0 ;  /* 0x000000070e007c0c */ /* 0x000fe2000c741270 */
[----:B------:R3:W-:Y:S01]  /*4980*/  @P5 STG.E.U8 desc[UR16][R16.64], R27 ;  /* 0x0000001b10005986 */ /* 0x0007e2000c101110 */
[----:B-1----:R-:W-:Y:S01]  /*4990*/  PRMT R25, R10, 0x7773, RZ ;  /* 0x000077730a197816 */ /* 0x002fe200000000ff */
[----:B------:R-:W-:Y:S02]  /*49a0*/  VIADD R13, R21, UR6 ;  /* 0x00000006150d7c36 */ /* 0x000fe40008000000 */
[----:B--2---:R-:W-:Y:S01]  /*49b0*/  VIADD R9, R15, 0x22 ;  /* 0x000000220f097836 */ /* 0x004fe20000000000 */
[----:B------:R-:W-:Y:S01]  /*49c0*/  IADD3 R8, P6, R21, R2, RZ ;  /* 0x0000000215087210 */ /* 0x000fe20007fde0ff */
[----:B------:R1:W-:Y:S01]  /*49d0*/  @P4 STG.E.U8 desc[UR16][R18.64], R25 ;  /* 0x0000001912004986 */ /* 0x0003e2000c101110 */
[----:B------:R-:W-:Y:S01]  /*49e0*/  VIADD R12, R15, 0x23 ;  /* 0x000000230f0c7836 */ /* 0x000fe20000000000 */
[----:B------:R-:W-:Y:S01]  /*49f0*/  PRMT R23, R11, 0x7773, RZ ;  /* 0x000077730b177816 */ /* 0x000fe200000000ff */
[----:B------:R-:W-:Y:S01]  /*4a00*/  VIADD R14, R15, 0x20 ;  /* 0x000000200f0e7836 */ /* 0x000fe20000000000 */
[----:B------:R-:W-:-:S02]  /*4a10*/  ISETP.LT.AND P4, PT, R9, UR7, !P0 ;  /* 0x0000000709007c0c */ /* 0x000fc4000c781270 */
[----:B------:R-:W-:Y:S01]  /*4a20*/  LEA.HI.X.SX32 R9, R21, R0, 0x1, P6 ;  /* 0x0000000015097211 */ /* 0x000fe200030f0eff */
[----:B---3--:R-:W-:Y:S01]  /*4a30*/  VIADD R17, R13, UR6 ;  /* 0x000000060d117c36 */ /* 0x008fe20008000000 */
[----:B------:R-:W-:Y:S02]  /*4a40*/  PRMT R21, R11, 0x7772, RZ ;  /* 0x000077720b157816 */ /* 0x000fe400000000ff */
[C---:B------:R-:W-:Y:S02]  /*4a50*/  IADD3 R10, P6, R13.reuse, R2, RZ ;  /* 0x000000020d0a7210 */ /* 0x040fe40007fde0ff */
[----:B------:R-:W-:Y:S01]  /*4a60*/  ISETP.LT.AND P1, PT, R14, UR7, !P0 ;  /* 0x000000070e007c0c */ /* 0x000fe2000c721270 */
[----:B------:R2:W-:Y:S01]  /*4a70*/  @P3 STG.E.U8 desc[UR16][R8.64], R21 ;  /* 0x0000001508003986 */ /* 0x0005e2000c101110 */
[----:B------:R-:W-:Y:S01]  /*4a80*/  LEA.HI.X.SX32 R11, R13, R0, 0x1, P6 ;  /* 0x000000000d0b7211 */ /* 0x000fe200030f0eff */
[----:B------:R-:W-:Y:S01]  /*4a90*/  VIADD R14, R15, 0x21 ;  /* 0x000000210f0e7836 */ /* 0x000fe20000000000 */
[----:B------:R-:W-:-:S02]  /*4aa0*/  ISETP.LT.AND P3, PT, R12, UR7, !P0 ;  /* 0x000000070c007c0c */ /* 0x000fc4000c761270 */
[C---:B------:R-:W-:Y:S01]  /*4ab0*/  IADD3 R12, P6, R17.reuse, R2, RZ ;  /* 0x00000002110c7210 */ /* 0x040fe20007fde0ff */
[----:B------:R3:W-:Y:S01]  /*4ac0*/  @P2 STG.E.U8 desc[UR16][R10.64], R23 ;  /* 0x000000170a002986 */ /* 0x0007e2000c101110 */
[----:B0-----:R-:W-:Y:S02]  /*4ad0*/  PRMT R27, R4, 0x7770, RZ ;  /* 0x00007770041b7816 */ /* 0x001fe400000000ff */
[C---:B------:R-:W-:Y:S01]  /*4ae0*/  LEA.HI.X.SX32 R13, R17.reuse, R0, 0x1, P6 ;  /* 0x00000000110d7211 */ /* 0x040fe200030f0eff */
[----:B------:R-:W-:Y:S01]  /*4af0*/  VIADD R17, R17, UR6 ;  /* 0x0000000611117c36 */ /* 0x000fe20008000000 */
[----:B------:R-:W-:Y:S01]  /*4b00*/  ISETP.LT.AND P5, PT, R14, UR7, !P0 ;  /* 0x000000070e007c0c */ /* 0x000fe2000c7a1270 */
[----:B------:R-:W-:Y:S01]  /*4b10*/  VIADD R14, R15, 0x24 ;  /* 0x000000240f0e7836 */ /* 0x000fe20000000000 */
[----:B-1----:R-:W-:Y:S01]  /*4b20*/  PRMT R25, R5, 0x7770, RZ ;  /* 0x0000777005197816 */ /* 0x002fe200000000ff */
[C---:B------:R-:W-:Y:S01]  /*4b30*/  VIADD R19, R17.reuse, UR6 ;  /* 0x0000000611137c36 */ /* 0x040fe20008000000 */
[----:B--2---:R-:W-:Y:S01]  /*4b40*/  IADD3 R8, P6, R17, R2, RZ ;  /* 0x0000000211087210 */ /* 0x004fe20007fde0ff */
[----:B------:R0:W-:Y:S01]  /*4b50*/  @P1 STG.E.U8 desc[UR16][R12.64], R27 ;  /* 0x0000001b0c001986 */ /* 0x0001e2000c101110 */
[----:B------:R-:W-:Y:S01]  /*4b60*/  ISETP.LT.AND P2, PT, R14, UR7, !P0 ;  /* 0x000000070e007c0c */ /* 0x000fe2000c741270 */
[----:B------:R-:W-:Y:S01]  /*4b70*/  VIADD R14, R15, 0x25 ;  /* 0x000000250f0e7836 */ /* 0x000fe20000000000 */
[----:B------:R-:W-:Y:S01]  /*4b80*/  LEA.HI.X.SX32 R9, R17, R0, 0x1, P6 ;  /* 0x0000000011097211 */ /* 0x000fe200030f0eff */
[C---:B------:R-:W-:Y:S01]  /*4b90*/  VIADD R17, R19.reuse, UR6 ;  /* 0x0000000613117c36 */ /* 0x040fe20008000000 */
[----:B---3--:R-:W-:-:S02]  /*4ba0*/  IADD3 R10, P6, R19, R2, RZ ;  /* 0x00000002130a7210 */ /* 0x008fc40007fde0ff */
[----:B------:R-:W-:Y:S02]  /*4bb0*/  PRMT R23, R4, 0x7771, RZ ;  /* 0x0000777104177816 */ /* 0x000fe400000000ff */
[----:B------:R-:W-:Y:S01]  /*4bc0*/  LEA.HI.X.SX32 R11, R19, R0, 0x1, P6 ;  /* 0x00000000130b7211 */ /* 0x000fe200030f0eff */
[----:B------:R-:W-:Y:S01]  /*4bd0*/  VIADD R19, R17, UR6 ;  /* 0x0000000611137c36 */ /* 0x000fe20008000000 */
[----:B------:R-:W-:Y:S01]  /*4be0*/  PRMT R21, R5, 0x7771, RZ ;  /* 0x0000777105157816 */ /* 0x000fe200000000ff */
[----:B------:R1:W-:Y:S01]  /*4bf0*/  @P5 STG.E.U8 desc[UR16][R8.64], R23 ;  /* 0x0000001708005986 */ /* 0x0003e2000c101110 */
[C---:B0-----:R-:W-:Y:S02]  /*4c00*/  IADD3 R12, P6, R17.reuse, R2, RZ ;  /* 0x00000002110c7210 */ /* 0x041fe40007fde0ff */
[----:B------:R-:W-:Y:S01]  /*4c10*/  ISETP.LT.AND P1, PT, R14, UR7, !P0 ;  /* 0x000000070e007c0c */ /* 0x000fe2000c721270 */
[----:B------:R0:W-:Y:S01]  /*4c20*/  @P4 STG.E.U8 desc[UR16][R10.64], R25 ;  /* 0x000000190a004986 */ /* 0x0001e2000c101110 */
[----:B------:R-:W-:Y:S01]  /*4c30*/  LEA.HI.X.SX32 R13, R17, R0, 0x1, P6 ;  /* 0x00000000110d7211 */ /* 0x000fe200030f0eff */
[----:B------:R-:W-:Y:S01]  /*4c40*/  VIADD R14, R15, 0x26 ;  /* 0x000000260f0e7836 */ /* 0x000fe20000000000 */
[----:B------:R-:W-:-:S02]  /*4c50*/  IADD3 R16, P6, R19, R2, RZ ;  /* 0x0000000213107210 */ /* 0x000fc40007fde0ff */
[----:B------:R-:W-:Y:S01]  /*4c60*/  PRMT R27, R4, 0x7773, RZ ;  /* 0x00007773041b7816 */ /* 0x000fe200000000ff */
[----:B------:R2:W-:Y:S01]  /*4c70*/  @P3 STG.E.U8 desc[UR16][R12.64], R21 ;  /* 0x000000150c003986 */ /* 0x0005e2000c101110 */
[C---:B------:R-:W-:Y:S01]  /*4c80*/  LEA.HI.X.SX32 R17, R19.reuse, R0, 0x1, P6 ;  /* 0x0000000013117211 */ /* 0x040fe200030f0eff */
[----:B------:R-:W-:Y:S01]  /*4c90*/  VIADD R19, R19, UR6 ;  /* 0x0000000613137c36 */ /* 0x000fe20008000000 */
[----:B-1----:R-:W-:Y:S01]  /*4ca0*/  PRMT R23, R6, 0x7770, RZ ;  /* 0x0000777006177816 */ /* 0x002fe200000000ff */
[----:B------:R-:W-:Y:S01]  /*4cb0*/  VIADD R9, R15, 0x29 ;  /* 0x000000290f097836 */ /* 0x000fe20000000000 */
[----:B------:R-:W-:Y:S01]  /*4cc0*/  ISETP.LT.AND P5, PT, R14, UR7, !P0 ;  /* 0x000000070e007c0c */ /* 0x000fe2000c7a1270 */
[C---:B0-----:R-:W-:Y:S01]  /*4cd0*/  VIADD R11, R19.reuse, UR6 ;  /* 0x00000006130b7c36 */ /* 0x041fe20008000000 */
[----:B------:R-:W-:Y:S01]  /*4ce0*/  IADD3 R8, P6, R19, R2, RZ ;  /* 0x0000000213087210 */ /* 0x000fe20007fde0ff */
[----:B------:R0:W-:Y:S01]  /*4cf0*/  @P2 STG.E.U8 desc[UR16][R16.64], R23 ;  /* 0x0000001710002986 */ /* 0x0001e2000c101110 */
[----:B------:R-:W-:Y:S01]  /*4d00*/  ISETP.LT.AND P2, PT, R9, UR7, !P0 ;  /* 0x0000000709007c0c */ /* 0x000fe2000c741270 */
[----:B------:R-:W-:Y:S01]  /*4d10*/  VIADD R14, R15, 0x27 ;  /* 0x000000270f0e7836 */ /* 0x000fe20000000000 */
[----:B------:R-:W-:Y:S01]  /*4d20*/  LEA.HI.X.SX32 R9, R19, R0, 0x1, P6 ;  /* 0x0000000013097211 */ /* 0x000fe200030f0eff */
[C---:B--2---:R-:W-:Y:S01]  /*4d30*/  VIADD R13, R11.reuse, UR6 ;  /* 0x000000060b0d7c36 */ /* 0x044fe20008000000 */
[----:B------:R-:W-:-:S02]  /*4d40*/  IADD3 R10, P6, R11, R2, RZ ;  /* 0x000000020b0a7210 */ /* 0x000fc40007fde0ff */
[----:B------:R-:W-:Y:S01]  /*4d50*/  ISETP.LT.AND P4, PT, R14, UR7, !P0 ;  /* 0x000000070e007c0c */ /* 0x000fe2000c781270 */
[----:B------:R-:W-:Y:S01]  /*4d60*/  VIADD R19, R13, UR6 ;  /* 0x000000060d137c36 */ /* 0x000fe20008000000 */
[----:B------:R-:W-:Y:S01]  /*4d70*/  LEA.HI.X.SX32 R11, R11, R0, 0x1, P6 ;  /* 0x000000000b0b7211 */ /* 0x000fe200030f0eff */
[----:B------:R-:W-:Y:S01]  /*4d80*/  VIADD R14, R15, 0x28 ;  /* 0x000000280f0e7836 */ /* 0x000fe20000000000 */
[C---:B------:R-:W-:Y:S02]  /*4d90*/  IADD3 R12, P6, R13.reuse, R2, RZ ;  /* 0x000000020d0c7210 */ /* 0x040fe40007fde0ff */
[----:B------:R-:W-:Y:S02]  /*4da0*/  PRMT R21, R6, 0x7771, RZ ;  /* 0x0000777106157816 */ /* 0x000fe400000000ff */
[----:B------:R-:W-:Y:S02]  /*4db0*/  LEA.HI.X.SX32 R13, R13, R0, 0x1, P6 ;  /* 0x000000000d0d7211 */ /* 0x000fe400030f0eff */
[----:B0-----:R-:W-:Y:S01]  /*4dc0*/  IADD3 R16, P6, R19, R2, RZ ;  /* 0x0000000213107210 */ /* 0x001fe20007fde0ff */
[----:B------:R0:W-:Y:S01]  /*4dd0*/  @P1 STG.E.U8 desc[UR16][R8.64], R21 ;  /* 0x0000001508001986 */ /* 0x0001e2000c101110 */
[----:B------:R-:W-:Y:S01]  /*4de0*/  ISETP.LT.AND P3, PT, R14, UR7, !P0 ;  /* 0x000000070e007c0c */ /* 0x000fe2000c761270 */
[----:B------:R-:W-:Y:S01]  /*4df0*/  VIADD R14, R15, 0x2a ;  /* 0x0000002a0f0e7836 */ /* 0x000fe20000000000 */
[C---:B------:R-:W-:Y:S01]  /*4e00*/  LEA.HI.X.SX32 R17, R19.reuse, R0, 0x1, P6 ;  /* 0x0000000013117211 */ /* 0x040fe200030f0eff */
[----:B------:R-:W-:Y:S01]  /*4e10*/  VIADD R19, R19, UR6 ;  /* 0x0000000613137c36 */ /* 0x000fe20008000000 */
[----:B------:R-:W-:-:S02]  /*4e20*/  PRMT R25, R7, 0x7770, RZ ;  /* 0x0000777007197816 */ /* 0x000fc400000000ff */
[----:B------:R-:W-:Y:S02]  /*4e30*/  PRMT R23, R7, 0x7771, RZ ;  /* 0x0000777107177816 */ /* 0x000fe400000000ff */
[C---:B------:R-:W-:Y:S01]  /*4e40*/  IADD3 R18, P6, R19.reuse, R2, RZ ;  /* 0x0000000213127210 */ /* 0x040fe20007fde0ff */
[----:B------:R1:W-:Y:S01]  /*4e50*/  @P5 STG.E.U8 desc[UR16][R10.64], R25 ;  /* 0x000000190a005986 */ /* 0x0003e2000c101110 */
[----:B------:R-:W-:Y:S01]  /*4e60*/  ISETP.LT.AND P1, PT, R14, UR7, !P0 ;  /* 0x000000070e007c0c */ /* 0x000fe2000c721270 */
[----:B0-----:R-:W-:Y:S01]  /*4e70*/  VIADD R9, R19, UR6 ;  /* 0x0000000613097c36 */ /* 0x001fe20008000000 */
[----:B------:R-:W-:Y:S01]  /*4e80*/  PRMT R21, R4, 0x7772, RZ ;  /* 0x0000777204157816 */ /* 0x000fe200000000ff */
[----:B------:R-:W-:Y:S01]  /*4e90*/  VIADD R8, R15, 0x2d ;  /* 0x0000002d0f087836 */ /* 0x000fe20000000000 */
[----:B------:R0:W-:Y:S01]  /*4ea0*/  @P4 STG.E.U8 desc[UR16][R12.64], R23 ;  /* 0x000000170c004986 */ /* 0x0001e2000c101110 */
[----:B------:R-:W-:Y:S01]  /*4eb0*/  LEA.HI.X.SX32 R19, R19, R0, 0x1, P6 ;  /* 0x0000000013137211 */ /* 0x000fe200030f0eff */
[----:B------:R-:W-:-:S02]  /*4ec0*/  VIADD R14, R15, 0x2b ;  /* 0x0000002b0f0e7836 */ /* 0x000fc40000000000 */
[----:B------:R2:W-:Y:S01]  /*4ed0*/  @P3 STG.E.U8 desc[UR16][R16.64], R21 ;  /* 0x0000001510003986 */ /* 0x0005e2000c101110 */
[----:B------:R-:W-:Y:S01]  /*4ee0*/  ISETP.LT.AND P3, PT, R8, UR7, !P0 ;  /* 0x0000000708007c0c */ /* 0x000fe2000c761270 */
[----:B------:R-:W-:Y:S01]  /*4ef0*/  VIADD R8, R15, 0x2e ;  /* 0x0000002e0f087836 */ /* 0x000fe20000000000 */
[----:B-1----:R-:W-:Y:S01]  /*4f00*/  PRMT R25, R5, 0x7772, RZ ;  /* 0x0000777205197816 */ /* 0x002fe200000000ff */
[----:B------:R-:W-:Y:S01]  /*4f10*/  VIADD R11, R9, UR6 ;  /* 0x00000006090b7c36 */ /* 0x000fe20008000000 */
[----:B------:R1:W-:Y:S01]  /*4f20*/  @P2 STG.E.U8 desc[UR16][R18.64], R27 ;  /* 0x0000001b12002986 */ /* 0x0003e2000c101110 */
[----:B------:R-:W-:Y:S01]  /*4f30*/  VIADD R4, R15, 0x2f ;  /* 0x0000002f0f047836 */ /* 0x000fe20000000000 */
[----:B------:R-:W-:Y:S02]  /*4f40*/  ISETP.LT.AND P2, PT, R8, UR7, !P0 ;  /* 0x0000000708007c0c */ /* 0x000fe4000c741270 */
[----:B0-----:R-:W-:Y:S02]  /*4f50*/  IADD3 R12, P6, R9, R2, RZ ;  /* 0x00000002090c7210 */ /* 0x001fe40007fde0ff */
[----:B------:R-:W-:Y:S01]  /*4f60*/  ISETP.LT.AND P5, PT, R14, UR7, !P0 ;  /* 0x000000070e007c0c */ /* 0x000fe2000c7a1270 */
[----:B--2---:R-:W-:Y:S01]  /*4f70*/  VIADD R21, R11, UR6 ;  /* 0x000000060b157c36 */ /* 0x004fe20008000000 */
[----:B------:R-:W-:Y:S01]  /*4f80*/  LEA.HI.X.SX32 R13, R9, R0, 0x1, P6 ;  /* 0x00000000090d7211 */ /* 0x000fe200030f0eff */
[----:B------:R-:W-:Y:S01]  /*4f90*/  VIADD R14, R15, 0x2c ;  /* 0x0000002c0f0e7836 */ /* 0x000fe20000000000 */
[----:B------:R-:W-:Y:S01]  /*4fa0*/  IADD3 R16, P6, R11, R2, RZ ;  /* 0x000000020b107210 */ /* 0x000fe20007fde0ff */
[----:B-1----:R-:W-:-:S02]  /*4fb0*/  VIADD R19, R21, UR6 ;  /* 0x0000000615137c36 */ /* 0x002fc40008000000 */
[----:B------:R0:W-:Y:S01]  /*4fc0*/  @P1 STG.E.U8 desc[UR16][R12.64], R25 ;  /* 0x000000190c001986 */ /* 0x0001e2000c101110 */
[----:B------:R-:W-:Y:S02]  /*4fd0*/  LEA.HI.X.SX32 R17, R11, R0, 0x1, P6 ;  /* 0x000000000b117211 */ /* 0x000fe400030f0eff */
[----:B------:R-:W-:Y:S01]  /*4fe0*/  ISETP.LT.AND P1, PT, R4, UR7, !P0 ;  /* 0x0000000704007c0c */ /* 0x000fe2000c721270 */
[----:B------:R1:W2:Y:S01]  /*4ff0*/  LDS.128 R8, [R3] ;  /* 0x0000000003087984 */ /* 0x0002a20000000c00 */
[----:B------:R-:W-:Y:S02]  /*5000*/  IADD3 R4, P6, R21, R2, RZ ;  /* 0x0000000215047210 */ /* 0x000fe40007fde0ff */
[----:B------:R-:W-:Y:S02]  /*5010*/  PRMT R23, R5, 0x7773, RZ ;  /* 0x0000777305177816 */ /* 0x000fe400000000ff */
[----:B------:R-:W-:Y:S02]  /*5020*/  LEA.HI.X.SX32 R5, R21, R0, 0x1, P6 ;  /* 0x0000000015057211 */ /* 0x000fe400030f0eff */
[----:B------:R-:W-:Y:S01]  /*5030*/  ISETP.LT.AND P4, PT, R14, UR7, !P0 ;  /* 0x000000070e007c0c */ /* 0x000fe2000c781270 */
[----:B------:R3:W-:Y:S01]  /*5040*/  @P5 STG.E.U8 desc[UR16][R16.64], R23 ;  /* 0x0000001710005986 */ /* 0x0007e2000c101110 */
[----:B0-----:R-:W-:Y:S01]  /*5050*/  IADD3 R12, P6, R19, R2, RZ ;  /* 0x00000002130c7210 */ /* 0x001fe20007fde0ff */
[C---:B-1----:R-:W-:Y:S01]  /*5060*/  VIADD R3, R15.reuse, 0x32 ;  /* 0x000000320f037836 */ /* 0x042fe20000000000 */
[C---:B------:R-:W-:Y:S01]  /*5070*/  PRMT R25, R6.reuse, 0x7772, RZ ;  /* 0x0000777206197816 */ /* 0x040fe200000000ff */
[----:B------:R-:W-:Y:S01]  /*5080*/  VIADD R14, R15, 0x30 ;  /* 0x000000300f0e7836 */ /* 0x000fe20000000000 */
[C---:B------:R-:W-:Y:S01]  /*5090*/  LEA.HI.X.SX32 R13, R19.reuse, R0, 0x1, P6 ;  /* 0x00000000130d7211 */ /* 0x040fe200030f0eff */
[----:B------:R-:W-:Y:S01]  /*50a0*/  VIADD R19, R19, UR6 ;  /* 0x0000000613137c36 */ /* 0x000fe20008000000 */
[----:B------:R-:W-:-:S02]  /*50b0*/  PRMT R27, R6, 0x7773, RZ ;  /* 0x00007773061b7816 */ /* 0x000fc400000000ff */
[----:B------:R-:W-:Y:S01]  /*50c0*/  ISETP.LT.AND P5, PT, R14, UR7, !P0 ;  /* 0x000000070e007c0c */ /* 0x000fe2000c7a1270 */
[C---:B------:R-:W-:Y:S01]  /*50d0*/  VIADD R21, R19.reuse, UR6 ;  /* 0x0000000613157c36 */ /* 0x040fe20008000000 */
[----:B---3--:R-:W-:Y:S01]  /*50e0*/  IADD3 R16, P6, R19, R2, RZ ;  /* 0x0000000213107210 */ /* 0x008fe20007fde0ff */
[----:B------:R0:W-:Y:S01]  /*50f0*/  @P4 STG.E.U8 desc[UR16][R4.64], R25 ;  /* 0x0000001904004986 */ /* 0x0001e2000c101110 */
[----:B------:R-:W-:Y:S01]  /*5100*/  PRMT R23, R7, 0x7773, RZ ;  /* 0x0000777307177816 */ /* 0x000fe200000000ff */
[----:B------:R-:W-:Y:S01]  /*5110*/  VIADD R14, R15, 0x31 ;  /* 0x000000310f0e7836 */ /* 0x000fe20000000000 */
[----:B------:R-:W-:Y:S01]  /*5120*/  LEA.HI.X.SX32 R17, R19, R0, 0x1, P6 ;  /* 0x0000000013117211 */ /* 0x000fe200030f0eff */
[----:B------:R1:W-:Y:S01]  /*5130*/  @P3 STG.E.U8 desc[UR16][R12.64], R27 ;  /* 0x0000001b0c003986 */ /* 0x0003e2000c101110 */
[----:B------:R-:W-:Y:S01]  /*5140*/  ISETP.LT.AND P3, PT, R3, UR7, !P0 ;  /* 0x0000000703007c0c */ /* 0x000fe2000c761270 */
[----:B------:R-:W-:Y:S01]  /*5150*/  VIADD R3, R15, 0x33 ;  /* 0x000000330f037836 */ /* 0x000fe20000000000 */
[----:B------:R-:W-:-:S02]  /*5160*/  ISETP.LT.AND P4, PT, R14, UR7, !P0 ;  /* 0x000000070e007c0c */ /* 0x000fc4000c781270 */
[----:B0-----:R-:W-:Y:S01]  /*5170*/  PRMT R25, R7, 0x7772, RZ ;  /* 0x0000777207197816 */ /* 0x001fe200000000ff */
[C---:B------:R-:W-:Y:S01]  /*5180*/  VIADD R7, R21.reuse, UR6 ;  /* 0x0000000615077c36 */ /* 0x040fe20008000000 */
[----:B------:R-:W-:-:S03]  /*5190*/  IADD3 R4, P6, R21, R2, RZ ;  /* 0x0000000215047210 */ /* 0x000fc60007fde0ff */
[----:B------:R-:W-:Y:S01]  /*51a0*/  VIADD R19, R7, UR6 ;  /* 0x0000000607137c36 */ /* 0x000fe20008000000 */
[----:B------:R-:W-:Y:S01]  /*51b0*/  LEA.HI.X.SX32 R5, R21, R0, 0x1, P6 ;  /* 0x0000000015057211 */ /* 0x000fe200030f0eff */
[----:B------:R-:W-:Y:S01]  /*51c0*/  @P2 STG.E.U8 desc[UR16][R16.64], R25 ;  /* 0x0000001910002986 */ /* 0x000fe2000c101110 */
[----:B------:R-:W-:Y:S02]  /*51d0*/  IADD3 R6, P6, R7, R2, RZ ;  /* 0x0000000207067210 */ /* 0x000fe40007fde0ff */
[----:B------:R-:W-:Y:S01]  /*51e0*/  ISETP.LT.AND P2, PT, R3, UR7, !P0 ;  /* 0x0000000703007c0c */ /* 0x000fe2000c741270 */
[----:B------:R-:W-:Y:S01]  /*51f0*/  VIADD R3, R15, 0x34 ;  /* 0x000000340f037836 */ /* 0x000fe20000000000 */
[----:B------:R-:W-:Y:S01]  /*5200*/  LEA.HI.X.SX32 R7, R7, R0, 0x1, P6 ;  /* 0x0000000007077211 */ /* 0x000fe200030f0eff */
[----:B------:R0:W-:Y:S01]  /*5210*/  @P1 STG.E.U8 desc[UR16][R4.64], R23 ;  /* 0x0000001704001986 */ /* 0x0001e2000c101110 */
[----:B-1----:R-:W-:Y:S02]  /*5220*/  IADD3 R12, P6, R19, R2, RZ ;  /* 0x00000002130c7210 */ /* 0x002fe40007fde0ff */
[----:B--2---:R-:W-:-:S02]  /*5230*/  PRMT R27, R8, 0x7770, RZ ;  /* 0x00007770081b7816 */ /* 0x004fc400000000ff */
[----:B------:R-:W-:Y:S01]  /*5240*/  ISETP.LT.AND P1, PT, R3, UR7, !P0 ;  /* 0x0000000703007c0c */ /* 0x000fe2000c721270 */
[----:B------:R-:W-:Y:S01]  /*5250*/  VIADD R3, R15, 0x35 ;  /* 0x000000350f037836 */ /* 0x000fe20000000000 */
[C---:B------:R-:W-:Y:S01]  /*5260*/  LEA.HI.X.SX32 R13, R19.reuse, R0, 0x1, P6 ;  /* 0x00000000130d7211 */ /* 0x040fe200030f0eff */
[----:B------:R-:W-:Y:S01]  /*5270*/  VIADD R19, R19, UR6 ;  /* 0x0000000613137c36 */ /* 0x000fe20008000000 */
[----:B------:R1:W-:Y:S01]  /*5280*/  @P5 STG.E.U8 desc[UR16][R6.64], R27 ;  /* 0x0000001b06005986 */ /* 0x0003e2000c101110 */
[----:B------:R-:W-:Y:S02]  /*5290*/  PRMT R21, R8, 0x7771, RZ ;  /* 0x0000777108157816 */ /* 0x000fe400000000ff */
[----:B------:R-:W-:Y:S01]  /*52a0*/  ISETP.LT.AND P5, PT, R3, UR7, !P0 ;  /* 0x0000000703007c0c */ /* 0x000fe2000c7a1270 */
[----:B------:R-:W-:Y:S01]  /*52b0*/  VIADD R3, R15, 0x36 ;  /* 0x000000360f037836 */ /* 0x000fe20000000000 */
[C---:B0-----:R-:W-:Y:S01]  /*52c0*/  IADD3 R4, P6, R19.reuse, R2, RZ ;  /* 0x0000000213047210 */ /* 0x041fe20007fde0ff */
[----:B------:R-:W-:Y:S01]  /*52d0*/  VIADD R17, R19, UR6 ;  /* 0x0000000613117c36 */ /* 0x000fe20008000000 */
[----:B------:R0:W-:Y:S01]  /*52e0*/  @P4 STG.E.U8 desc[UR16][R12.64], R21 ;  /* 0x000000150c004986 */ /* 0x0001e2000c101110 */
[----:B------:R-:W-:-:S02]  /*52f0*/  PRMT R25, R9, 0x7771, RZ ;  /* 0x0000777109197816 */ /* 0x000fc400000000ff */
[----:B------:R-:W-:Y:S01]  /*5300*/  LEA.HI.X.SX32 R5, R19, R0, 0x1, P6 ;  /* 0x0000000013057211 */ /* 0x000fe200030f0eff */
[----:B------:R-:W-:Y:S01]  /*5310*/  VIADD R19, R17, UR6 ;  /* 0x0000000611137c36 */ /* 0x000fe20008000000 */
[----:B------:R-:W-:Y:S01]  /*5320*/  ISETP.LT.AND P4, PT, R3, UR7, !P0 ;  /* 0x0000000703007c0c */ /* 0x000fe2000c781270 */
[----:B------:R-:W-:Y:S01]  /*5330*/  VIADD R3, R15, 0x37 ;  /* 0x000000370f037836 */ /* 0x000fe20000000000 */
[----:B-1----:R-:W-:Y:S02]  /*5340*/  IADD3 R6, P6, R17, R2, RZ ;  /* 0x0000000211067210 */ /* 0x002fe40007fde0ff */
[----:B------:R-:W-:Y:S02]  /*5350*/  PRMT R27, R9, 0x7770, RZ ;  /* 0x00007770091b7816 */ /* 0x000fe400000000ff */
[----:B------:R-:W-:Y:S01]  /*5360*/  LEA.HI.X.SX32 R7, R17, R0, 0x1, P6 ;  /* 0x0000000011077211 */ /* 0x000fe200030f0eff */
[C---:B0-----:R-:W-:Y:S01]  /*5370*/  VIADD R21, R19.reuse, UR6 ;  /* 0x0000000613157c36 */ /* 0x041fe20008000000 */
[----:B------:R-:W-:Y:S01]  /*5380*/  IADD3 R12, P6, R19, R2, RZ ;  /* 0x00000002130c7210 */ /* 0x000fe20007fde0ff */
[----:B------:R0:W-:Y:S01]  /*5390*/  @P3 STG.E.U8 desc[UR16][R4.64], R27 ;  /* 0x0000001b04003986 */ /* 0x0001e2000c101110 */
[----:B------:R-:W-:Y:S01]  /*53a0*/  ISETP.LT.AND P3, PT, R3, UR7, !P0 ;  /* 0x0000000703007c0c */ /* 0x000fe2000c761270 */
[----:B------:R-:W-:Y:S01]  /*53b0*/  VIADD R3, R15, 0x38 ;  /* 0x000000380f037836 */ /* 0x000fe20000000000 */
[----:B------:R-:W-:Y:S01]  /*53c0*/  LEA.HI.X.SX32 R13, R19, R0, 0x1, P6 ;  /* 0x00000000130d7211 */ /* 0x000fe200030f0eff */
[----:B------:R1:W-:Y:S01]  /*53d0*/  @P2 STG.E.U8 desc[UR16][R6.64], R25 ;  /* 0x0000001906002986 */ /* 0x0003e2000c101110 */
[----:B------:R-:W-:-:S02]  /*53e0*/  IADD3 R16, P6, R21, R2, RZ ;  /* 0x0000000215107210 */ /* 0x000fc40007fde0ff */
[C---:B------:R-:W-:Y:S02]  /*53f0*/  PRMT R23, R10.reuse, 0x7770, RZ ;  /* 0x000077700a177816 */ /* 0x040fe400000000ff */
        /* <DEDUP_REMOVED lines=9> */
[----:B-1----:R-:W-:Y:S01]  /*5490*/  VIADD R7, R21, UR6 ;  /* 0x0000000615077c36 */ /* 0x002fe20008000000 */
[----:B------:R0:W-:Y:S01]  /*54a0*/  @P5 STG.E.U8 desc[UR16][R16.64], R19 ;  /* 0x0000001310005986 */ /* 0x0001e2000c101110 */
[----:B------:R-:W-:-:S02]  /*54b0*/  PRMT R25, R11, 0x7770, RZ ;  /* 0x000077700b197816 */ /* 0x000fc400000000ff */
[----:B------:R-:W-:Y:S01]  /*54c0*/  ISETP.LT.AND P5, PT, R3, UR7, !P0 ;  /* 0x0000000703007c0c */ /* 0x000fe2000c7a1270 */
[----:B------:R-:W-:Y:S01]  /*54d0*/  VIADD R3, R15, 0x3b ;  /* 0x0000003b0f037836 */ /* 0x000fe20000000000 */
[----:B------:R-:W-:Y:S01]  /*54e0*/  LEA.HI.X.SX32 R5, R21, R0, 0x1, P6 ;  /* 0x0000000015057211 */ /* 0x000fe200030f0eff */
[C---:B--2---:R-:W-:Y:S01]  /*54f0*/  VIADD R13, R7.reuse, UR6 ;  /* 0x00000006070d7c36 */ /* 0x044fe20008000000 */
[----:B------:R-:W-:Y:S02]  /*5500*/  IADD3 R6, P6, R7, R2, RZ ;  /* 0x0000000207067210 */ /* 0x000fe40007fde0ff */
[----:B------:R-:W-:Y:S01]  /*5510*/  PRMT R23, R11, 0x7771, RZ ;  /* 0x000077710b177816 */ /* 0x000fe200000000ff */
[----:B------:R1:W-:Y:S01]  /*5520*/  @P4 STG.E.U8 desc[UR16][R4.64], R25 ;  /* 0x0000001904004986 */ /* 0x0003e2000c101110 */
[----:B------:R-:W-:Y:S01]  /*5530*/  LEA.HI.X.SX32 R7, R7, R0, 0x1, P6 ;  /* 0x0000000007077211 */ /* 0x000fe200030f0eff */
[----:B0-----:R-:W-:Y:S01]  /*5540*/  VIADD R17, R13, UR6 ;  /* 0x000000060d117c36 */ /* 0x001fe20008000000 */
[----:B------:R-:W-:Y:S01]  /*5550*/  ISETP.LT.AND P4, PT, R3, UR7, !P0 ;  /* 0x0000000703007c0c */ /* 0x000fe2000c781270 */
[----:B------:R-:W-:Y:S01]  /*5560*/  VIADD R3, R15, 0x3c ;  /* 0x0000003c0f037836 */ /* 0x000fe20000000000 */
[----:B------:R-:W-:Y:S01]  /*5570*/  IADD3 R12, P6, R13, R2, RZ ;  /* 0x000000020d0c7210 */ /* 0x000fe20007fde0ff */
[----:B------:R0:W-:Y:S01]  /*5580*/  @P3 STG.E.U8 desc[UR16][R6.64], R23 ;  /* 0x0000001706003986 */ /* 0x0001e2000c101110 */
[----:B------:R-:W-:Y:S01]  /*5590*/  VIADD R19, R17, UR6 ;  /* 0x0000000611137c36 */ /* 0x000fe20008000000 */
[----:B------:R-:W-:-:S02]  /*55a0*/  PRMT R21, R8, 0x7772, RZ ;  /* 0x0000777208157816 */ /* 0x000fc400000000ff */
[----:B------:R-:W-:Y:S02]  /*55b0*/  LEA.HI.X.SX32 R13, R13, R0, 0x1, P6 ;  /* 0x000000000d0d7211 */ /* 0x000fe400030f0eff */
[----:B------:R-:W-:Y:S01]  /*55c0*/  ISETP.LT.AND P3, PT, R3, UR7, !P0 ;  /* 0x0000000703007c0c */ /* 0x000fe2000c761270 */
[----:B------:R-:W-:Y:S01]  /*55d0*/  VIADD R3, R15, 0x3d ;  /* 0x0000003d0f037836 */ /* 0x000fe20000000000 */
[----:B------:R-:W-:Y:S01]  /*55e0*/  IADD3 R16, P6, R17, R2, RZ ;  /* 0x0000000211107210 */ /* 0x000fe20007fde0ff */
[----:B------:R2:W-:Y:S01]  /*55f0*/  @P2 STG.E.U8 desc[UR16][R12.64], R21 ;  /* 0x000000150c002986 */ /* 0x0005e2000c101110 */
[----:B-1----:R-:W-:Y:S01]  /*5600*/  PRMT R25, R8, 0x7773, RZ ;  /* 0x0000777308197816 */ /* 0x002fe200000000ff */
[----:B------:R-:W-:Y:S01]  /*5610*/  VIADD R8, R15, 0x3e ;  /* 0x0000003e0f087836 */ /* 0x000fe20000000000 */
[----:B------:R-:W-:Y:S01]  /*5620*/  LEA.HI.X.SX32 R17, R17, R0, 0x1, P6 ;  /* 0x0000000011117211 */ /* 0x000fe200030f0eff */
[----:B0-----:R-:W-:Y:S01]  /*5630*/  VIADD R7, R19, UR6 ;  /* 0x0000000613077c36 */ /* 0x001fe20008000000 */
[----:B------:R-:W-:-:S02]  /*5640*/  ISETP.LT.AND P2, PT, R3, UR7, !P0 ;  /* 0x0000000703007c0c */ /* 0x000fc4000c741270 */
[-C--:B------:R-:W-:Y:S01]  /*5650*/  IADD3 R4, P6, R19, R2.reuse, RZ ;  /* 0x0000000213047210 */ /* 0x080fe20007fde0ff */
[C---:B------:R-:W-:Y:S01]  /*5660*/  VIADD R3, R7.reuse, UR6 ;  /* 0x0000000607037c36 */ /* 0x040fe20008000000 */
[----:B------:R0:W-:Y:S01]  /*5670*/  @P1 STG.E.U8 desc[UR16][R16.64], R25 ;  /* 0x0000001910001986 */ /* 0x0001e2000c101110 */
[----:B------:R-:W-:Y:S02]  /*5680*/  IADD3 R6, P1, R7, R2, RZ ;  /* 0x0000000207067210 */ /* 0x000fe40007f3e0ff */
[----:B------:R-:W-:Y:S01]  /*5690*/  LEA.HI.X.SX32 R5, R19, R0, 0x1, P6 ;  /* 0x0000000013057211 */ /* 0x000fe200030f0eff */
[C---:B------:R-:W-:Y:S01]  /*56a0*/  VIADD R19, R3.reuse, UR6 ;  /* 0x0000000603137c36 */ /* 0x040fe20008000000 */
[----:B--2---:R-:W-:Y:S02]  /*56b0*/  IADD3 R12, P6, R3, R2, RZ ;  /* 0x00000002030c7210 */ /* 0x004fe40007fde0ff */
[-C--:B------:R-:W-:Y:S01]  /*56c0*/  LEA.HI.X.SX32 R7, R7, R0.reuse, 0x1, P1 ;  /* 0x0000000007077211 */ /* 0x080fe200008f0eff */
[----:B------:R-:W-:Y:S01]  /*56d0*/  VIADD R21, R19, UR6 ;  /* 0x0000000613157c36 */ /* 0x000fe20008000000 */
[----:B------:R-:W-:Y:S01]  /*56e0*/  LEA.HI.X.SX32 R13, R3, R0, 0x1, P6 ;  /* 0x00000000030d7211 */ /* 0x000fe200030f0eff */
[----:B------:R-:W-:Y:S01]  /*56f0*/  VIADD R3, R15, 0x3f ;  /* 0x0000003f0f037836 */ /* 0x000fe20000000000 */
[-C--:B------:R-:W-:Y:S01]  /*5700*/  IADD3 R14, P6, R19, R2.reuse, RZ ;  /* 0x00000002130e7210 */ /* 0x080fe20007fde0ff */
[C---:B------:R-:W-:Y:S01]  /*5710*/  VIADD R23, R21.reuse, UR6 ;  /* 0x0000000615177c36 */ /* 0x040fe20008000000 */
[----:B0-----:R-:W-:-:S02]  /*5720*/  IADD3 R16, P1, R21, R2, RZ ;  /* 0x0000000215107210 */ /* 0x001fc40007f3e0ff */
[-C--:B------:R-:W-:Y:S02]  /*5730*/  LEA.HI.X.SX32 R15, R19, R0.reuse, 0x1, P6 ;  /* 0x00000000130f7211 */ /* 0x080fe400030f0eff */
[----:B------:R-:W-:Y:S02]  /*5740*/  LEA.HI.X.SX32 R17, R21, R0, 0x1, P1 ;  /* 0x0000000015117211 */ /* 0x000fe400008f0eff */
[----:B------:R-:W-:Y:S02]  /*5750*/  IADD3 R2, P6, R23, R2, RZ ;  /* 0x0000000217027210 */ /* 0x000fe40007fde0ff */
[----:B------:R-:W-:Y:S02]  /*5760*/  ISETP.LT.AND P1, PT, R8, UR7, !P0 ;  /* 0x0000000708007c0c */ /* 0x000fe4000c721270 */
[----:B------:R-:W-:Y:S02]  /*5770*/  ISETP.LT.AND P0, PT, R3, UR7, !P0 ;  /* 0x0000000703007c0c */ /* 0x000fe4000c701270 */
[----:B------:R-:W-:-:S02]  /*5780*/  LEA.HI.X.SX32 R3, R23, R0, 0x1, P6 ;  /* 0x0000000017037211 */ /* 0x000fc400030f0eff */
[C---:B------:R-:W-:Y:S02]  /*5790*/  PRMT R25, R9.reuse, 0x7772, RZ ;  /* 0x0000777209197816 */ /* 0x040fe400000000ff */
[----:B------:R-:W-:Y:S02]  /*57a0*/  PRMT R23, R9, 0x7773, RZ ;  /* 0x0000777309177816 */ /* 0x000fe400000000ff */
[C---:B------:R-:W-:Y:S01]  /*57b0*/  PRMT R21, R10.reuse, 0x7772, RZ ;  /* 0x000077720a157816 */ /* 0x040fe200000000ff */
[----:B------:R0:W-:Y:S01]  /*57c0*/  @P5 STG.E.U8 desc[UR16][R4.64], R25 ;  /* 0x0000001904005986 */ /* 0x0001e2000c101110 */
[----:B------:R-:W-:Y:S02]  /*57d0*/  PRMT R19, R10, 0x7773, RZ ;  /* 0x000077730a137816 */ /* 0x000fe400000000ff */
[C---:B------:R-:W-:Y:S01]  /*57e0*/  PRMT R9, R11.reuse, 0x7773, RZ ;  /* 0x000077730b097816 */ /* 0x040fe200000000ff */
[----:B------:R0:W-:Y:S01]  /*57f0*/  @P4 STG.E.U8 desc[UR16][R6.64], R23 ;  /* 0x0000001706004986 */ /* 0x0001e2000c101110 */
[----:B------:R-:W-:-:S03]  /*5800*/  PRMT R11, R11, 0x7772, RZ ;  /* 0x000077720b0b7816 */ /* 0x000fc600000000ff */
[----:B------:R0:W-:Y:S04]  /*5810*/  @P3 STG.E.U8 desc[UR16][R12.64], R21 ;  /* 0x000000150c003986 */ /* 0x0001e8000c101110 */
[----:B------:R0:W-:Y:S04]  /*5820*/  @P2 STG.E.U8 desc[UR16][R14.64], R19 ;  /* 0x000000130e002986 */ /* 0x0001e8000c101110 */
[----:B------:R0:W-:Y:S01]  /*5830*/  @P1 STG.E.U8 desc[UR16][R16.64], R11 ;  /* 0x0000000b10001986 */ /* 0x0001e2000c101110 */
[----:B------:R-:W-:Y:S05]  /*5840*/  @!P0 EXIT ;  /* 0x000000000000894d */ /* 0x000fea0003800000 */
[----:B------:R-:W-:Y:S01]  /*5850*/  STG.E.U8 desc[UR16][R2.64], R9 ;  /* 0x0000000902007986 */ /* 0x000fe2000c101110 */
[----:B------:R-:W-:Y:S05]  /*5860*/  EXIT ;  /* 0x000000000000794d */ /* 0x000fea0003800000 */
.L_x_2:
[----:B------:R-:W-:-:S00]  /*5870*/  BRA `(.L_x_2) ;  /* 0xfffffffc00fc7947 */ /* 0x000fc0000383ffff */
[----:B------:R-:W-:-:S00]  /*5880*/  NOP ;  /* 0x0000000000007918 */ /* 0x000fc00000000000 */
[----:B------:R-:W-:-:S00]  /*5890*/  NOP ;  /* 0x0000000000007918 */ /* 0x000fc00000000000 */
[----:B------:R-:W-:-:S00]  /*58a0*/  NOP ;  /* 0x0000000000007918 */ /* 0x000fc00000000000 */
[----:B------:R-:W-:-:S00]  /*58b0*/  NOP ;  /* 0x0000000000007918 */ /* 0x000fc00000000000 */
[----:B------:R-:W-:-:S00]  /*58c0*/  NOP ;  /* 0x0000000000007918 */ /* 0x000fc00000000000 */
[----:B------:R-:W-:-:S00]  /*58d0*/  NOP ;  /* 0x0000000000007918 */ /* 0x000fc00000000000 */
[----:B------:R-:W-:-:S00]  /*58e0*/  NOP ;  /* 0x0000000000007918 */ /* 0x000fc00000000000 */
[----:B------:R-:W-:-:S00]  /*58f0*/  NOP ;  /* 0x0000000000007918 */ /* 0x000fc00000000000 */
.L_x_3:


//--------------------- .nv.shared.matmul_kernel  --------------------------
	.section	.nv.shared.matmul_kernel,"aw",@nobits
	.sectionflags	@""
	.align	16
	.zero		1024


//--------------------- .nv.shared.reserved.0     --------------------------
	.section	.nv.shared.reserved.0,"aw",@nobits
	.weak		__nv_reservedSMEM_offset_0_alias
	.size		__nv_reservedSMEM_offset_0_alias, 0, 0
	.other		__nv_reservedSMEM_offset_0_alias,@"STO_CUDA_RESERVED_SHARED STV_DEFAULT"
__nv_reservedSMEM_offset_0_alias:
	.zero		0


//--------------------- .nv.constant0.matmul_kernel --------------------------
	.section	.nv.constant0.matmul_kernel,"a",@progbits
	.sectionflags	@""
	.align	4
.nv.constant0.matmul_kernel:
	.zero		608


//--------------------- SYMBOLS --------------------------

	.type		.nv.reservedSmem.offset0,@object
	.size		.nv.reservedSmem.offset0,0x4
